// auto-generated by cutlass_sweep.gemm — config: {"arch": "sm_90", "cluster_m": 1, "cluster_n": 1, "dtype": "int8", "dtype_b": "int8", "layout": "nt", "stages": 0, "tile_k": 32, "tile_m": 128, "tile_n": 80}
#include "cutlass/cutlass.h"
#include "cutlass/gemm/collective/collective_builder.hpp"
#include "cutlass/gemm/device/gemm_universal_adapter.h"
#include "cutlass/gemm/kernel/gemm_universal.hpp"
#include "cutlass/epilogue/collective/collective_builder.hpp"

using ElemA = int8_t;
using ElemB = int8_t;
using ElemCD = int8_t;
using Acc  = int32_t;
using TileShape    = cute::Shape<cute::_128, cute::_80, cute::_32>;
using ClusterShape = cute::Shape<cute::_1, cute::_1, cute::_1>;

using CollectiveEpilogue = typename cutlass::epilogue::collective::CollectiveBuilder<
    cutlass::arch::Sm90, cutlass::arch::OpClassTensorOp,
    TileShape, ClusterShape,
    cutlass::epilogue::collective::EpilogueTileAuto,
    Acc, Acc,
    ElemCD, cutlass::layout::RowMajor, 128 / cutlass::sizeof_bits<ElemCD>::value,
    ElemCD, cutlass::layout::RowMajor, 128 / cutlass::sizeof_bits<ElemCD>::value,
    cutlass::epilogue::collective::EpilogueScheduleAuto
  >::CollectiveOp;

using CollectiveMainloop = typename cutlass::gemm::collective::CollectiveBuilder<
    cutlass::arch::Sm90, cutlass::arch::OpClassTensorOp,
    ElemA, cutlass::layout::RowMajor, 128 / cutlass::sizeof_bits<ElemA>::value,
    ElemB, cutlass::layout::ColumnMajor, 128 / cutlass::sizeof_bits<ElemB>::value,
    Acc,
    TileShape, ClusterShape,
    cutlass::gemm::collective::StageCountAutoCarveout<static_cast<int>(sizeof(typename CollectiveEpilogue::SharedStorage))>,
    cutlass::gemm::collective::KernelScheduleAuto
  >::CollectiveOp;

using GemmKernel = cutlass::gemm::kernel::GemmUniversal<
    cute::Shape<int,int,int,int>,
    CollectiveMainloop,
    CollectiveEpilogue
>;
using Gemm = cutlass::gemm::device::GemmUniversalAdapter<GemmKernel>;

// Force the device kernel symbol into the cubin without needing a host main.
auto* _anchor = &cutlass::device_kernel<GemmKernel>;


// ===== COMPILED SASS (sm_90a) =====

	.target	sm_90a

	.elftype	@"ET_EXEC"


//--------------------- .note.nv.tkinfo           --------------------------
	.section	.note.nv.tkinfo,"",@"SHT_NOTE"
	.sectionflags	@"SHF_NOTE_NV_TKINFO"
	.tkinfo
        /*0018*/ 	.word	0x00000002
        /*0030*/ 	.string	""
        /*0030*/ 	.string	"ptxas"
        /*0030*/ 	.string	"Cuda compilation tools, release 13.0, V13.0.88"
        /*0030*/ 	.string	"Build cuda_13.0.r13.0/compiler.36424714_0"
        /*0030*/ 	.string	"-arch sm_90a -m 64 "



//--------------------- .note.nv.cuinfo           --------------------------
	.section	.note.nv.cuinfo,"",@"SHT_NOTE"
	.sectionflags	@"SHF_NOTE_NV_CUINFO"
        /*0018*/ 	.short	0x0002
        /*001a*/ 	.short	0x005a
        /*001c*/ 	.short	0x0082
	.zero		2


//--------------------- .nv.info                  --------------------------
	.section	.nv.info,"",@"SHT_CUDA_INFO"
	.align	4


	//----- nvinfo : EIATTR_REGCOUNT
	.align		4
        /*0000*/ 	.byte	0x04, 0x2f
        /*0002*/ 	.short	(.L_15 - .L_14)
	.align		4
.L_14:
        /*0004*/ 	.word	index@(_ZN7cutlass13device_kernelINS_4gemm6kernel13GemmUniversalIN4cute5tupleIJiiiiEEENS1_10collective13CollectiveMmaINS1_34MainloopSm90TmaGmmaWarpSpecializedILi34ENS5_IJNS4_1CILi1EEESB_SB_EEENS1_35KernelTmaWarpSpecializedCooperativeEEENS5_IJNSA_ILi128EEENSA_ILi80EEENSA_ILi32EEEEEEaNS5_IJlSB_lEEEaSJ_NS4_8TiledMMAINS4_8MMA_AtomIJNS4_4SM904GMMA26MMA_64x16x32_S32S8S8_SS_TNEEEENS4_6LayoutINS5_IJNSA_ILi2EEESB_SB_EEENS5_IJSB_NSA_ILi0EEEST_EEEEENS5_IJNS4_10UnderscoreESW_SW_EEEEENS4_13SM90_TMA_LOADENS4_14ComposedLayoutINS4_7SwizzleILi1ELi4ELi3EEENS4_18smem_ptr_flag_bitsILi8EEENSQ_INS5_IJNSA_ILi8EEESH_EEENS5_IJSH_SB_EEEEEEEvNS4_8identityESZ_S19_vS1A_EENS_8epilogue10collective6detail29Sm90TmaWarpSpecializedAdapterINS1D_15DefaultEpilogueIaSJ_SJ_NS1C_6thread17LinearCombinationIaLi1EiiLNS1H_9ScaleType4KindE0ELNS_15FloatRoundStyleE2EaEENS1_15EpilogueDefaultEEEEEvvEEEEvNT_6ParamsE)
        /*0008*/ 	.word	0x000000a8


	//----- nvinfo : EIATTR_FRAME_SIZE
	.align		4
.L_15:
        /*000c*/ 	.byte	0x04, 0x11
        /*000e*/ 	.short	(.L_17 - .L_16)
	.align		4
.L_16:
        /*0010*/ 	.word	index@(_ZN7cutlass13device_kernelINS_4gemm6kernel13GemmUniversalIN4cute5tupleIJiiiiEEENS1_10collective13CollectiveMmaINS1_34MainloopSm90TmaGmmaWarpSpecializedILi34ENS5_IJNS4_1CILi1EEESB_SB_EEENS1_35KernelTmaWarpSpecializedCooperativeEEENS5_IJNSA_ILi128EEENSA_ILi80EEENSA_ILi32EEEEEEaNS5_IJlSB_lEEEaSJ_NS4_8TiledMMAINS4_8MMA_AtomIJNS4_4SM904GMMA26MMA_64x16x32_S32S8S8_SS_TNEEEENS4_6LayoutINS5_IJNSA_ILi2EEESB_SB_EEENS5_IJSB_NSA_ILi0EEEST_EEEEENS5_IJNS4_10UnderscoreESW_SW_EEEEENS4_13SM90_TMA_LOADENS4_14ComposedLayoutINS4_7SwizzleILi1ELi4ELi3EEENS4_18smem_ptr_flag_bitsILi8EEENSQ_INS5_IJNSA_ILi8EEESH_EEENS5_IJSH_SB_EEEEEEEvNS4_8identityESZ_S19_vS1A_EENS_8epilogue10collective6detail29Sm90TmaWarpSpecializedAdapterINS1D_15DefaultEpilogueIaSJ_SJ_NS1C_6thread17LinearCombinationIaLi1EiiLNS1H_9ScaleType4KindE0ELNS_15FloatRoundStyleE2EaEENS1_15EpilogueDefaultEEEEEvvEEEEvNT_6ParamsE)
        /*0014*/ 	.word	0x00000000


	//----- nvinfo : EIATTR_MIN_STACK_SIZE
	.align		4
.L_17:
        /*0018*/ 	.byte	0x04, 0x12
        /*001a*/ 	.short	(.L_19 - .L_18)
	.align		4
.L_18:
        /*001c*/ 	.word	index@(_ZN7cutlass13device_kernelINS_4gemm6kernel13GemmUniversalIN4cute5tupleIJiiiiEEENS1_10collective13CollectiveMmaINS1_34MainloopSm90TmaGmmaWarpSpecializedILi34ENS5_IJNS4_1CILi1EEESB_SB_EEENS1_35KernelTmaWarpSpecializedCooperativeEEENS5_IJNSA_ILi128EEENSA_ILi80EEENSA_ILi32EEEEEEaNS5_IJlSB_lEEEaSJ_NS4_8TiledMMAINS4_8MMA_AtomIJNS4_4SM904GMMA26MMA_64x16x32_S32S8S8_SS_TNEEEENS4_6LayoutINS5_IJNSA_ILi2EEESB_SB_EEENS5_IJSB_NSA_ILi0EEEST_EEEEENS5_IJNS4_10UnderscoreESW_SW_EEEEENS4_13SM90_TMA_LOADENS4_14ComposedLayoutINS4_7SwizzleILi1ELi4ELi3EEENS4_18smem_ptr_flag_bitsILi8EEENSQ_INS5_IJNSA_ILi8EEESH_EEENS5_IJSH_SB_EEEEEEEvNS4_8identityESZ_S19_vS1A_EENS_8epilogue10collective6detail29Sm90TmaWarpSpecializedAdapterINS1D_15DefaultEpilogueIaSJ_SJ_NS1C_6thread17LinearCombinationIaLi1EiiLNS1H_9ScaleType4KindE0ELNS_15FloatRoundStyleE2EaEENS1_15EpilogueDefaultEEEEEvvEEEEvNT_6ParamsE)
        /*0020*/ 	.word	0x00000000
.L_19:


//--------------------- .nv.compat                --------------------------
	.section	.nv.compat,"",@"SHT_CUDA_COMPAT_INFO"
	.align	4
        /*0000*/ 	.byte	0x02, 0x09, 0x01, 0x00, 0x02, 0x02, 0x04, 0x00, 0x02, 0x05, 0x05, 0x00, 0x03, 0x07, 0x01, 0x01
        /*0010*/ 	.byte	0x02, 0x03, 0x01, 0x00, 0x02, 0x06, 0x01, 0x00, 0x04, 0x0b, 0x08, 0x00, 0x00, 0x00, 0x00, 0x00
        /*0020*/ 	.byte	0x00, 0x00, 0x00, 0x00


//--------------------- .nv.info._ZN7cutlass13device_kernelINS_4gemm6kernel13GemmUniversalIN4cute5tupleIJiiiiEEENS1_10collective13CollectiveMmaINS1_34MainloopSm90TmaGmmaWarpSpecializedILi34ENS5_IJNS4_1CILi1EEESB_SB_EEENS1_35KernelTmaWarpSpecializedCooperativeEEENS5_IJNSA_ILi128EEENSA_ILi80EEENSA_ILi32EEEEEEaNS5_IJlSB_lEEEaSJ_NS4_8TiledMMAINS4_8MMA_AtomIJNS4_4SM904GMMA26MMA_64x16x32_S32S8S8_SS_TNEEEENS4_6LayoutINS5_IJNSA_ILi2EEESB_SB_EEENS5_IJSB_NSA_ILi0EEEST_EEEEENS5_IJNS4_10UnderscoreESW_SW_EEEEENS4_13SM90_TMA_LOADENS4_14ComposedLayoutINS4_7SwizzleILi1ELi4ELi3EEENS4_18smem_ptr_flag_bitsILi8EEENSQ_INS5_IJNSA_ILi8EEESH_EEENS5_IJSH_SB_EEEEEEEvNS4_8identityESZ_S19_vS1A_EENS_8epilogue10collective6detail29Sm90TmaWarpSpecializedAdapterINS1D_15DefaultEpilogueIaSJ_SJ_NS1C_6thread17LinearCombinationIaLi1EiiLNS1H_9ScaleType4KindE0ELNS_15FloatRoundStyleE2EaEENS1_15EpilogueDefaultEEEEEvvEEEEvNT_6ParamsE --------------------------
	.section	.nv.info._ZN7cutlass13device_kernelINS_4gemm6kernel13GemmUniversalIN4cute5tupleIJiiiiEEENS1_10collective13CollectiveMmaINS1_34MainloopSm90TmaGmmaWarpSpecializedILi34ENS5_IJNS4_1CILi1EEESB_SB_EEENS1_35KernelTmaWarpSpecializedCooperativeEEENS5_IJNSA_ILi128EEENSA_ILi80EEENSA_ILi32EEEEEEaNS5_IJlSB_lEEEaSJ_NS4_8TiledMMAINS4_8MMA_AtomIJNS4_4SM904GMMA26MMA_64x16x32_S32S8S8_SS_TNEEEENS4_6LayoutINS5_IJNSA_ILi2EEESB_SB_EEENS5_IJSB_NSA_ILi0EEEST_EEEEENS5_IJNS4_10UnderscoreESW_SW_EEEEENS4_13SM90_TMA_LOADENS4_14ComposedLayoutINS4_7SwizzleILi1ELi4ELi3EEENS4_18smem_ptr_flag_bitsILi8EEENSQ_INS5_IJNSA_ILi8EEESH_EEENS5_IJSH_SB_EEEEEEEvNS4_8identityESZ_S19_vS1A_EENS_8epilogue10collective6detail29Sm90TmaWarpSpecializedAdapterINS1D_15DefaultEpilogueIaSJ_SJ_NS1C_6thread17LinearCombinationIaLi1EiiLNS1H_9ScaleType4KindE0ELNS_15FloatRoundStyleE2EaEENS1_15EpilogueDefaultEEEEEvvEEEEvNT_6ParamsE,"",@"SHT_CUDA_INFO"
	.sectionflags	@""
	.align	4


	//----- nvinfo : EIATTR_CUDA_API_VERSION
	.align		4
        /*0000*/ 	.byte	0x04, 0x37
        /*0002*/ 	.short	(.L_21 - .L_20)
.L_20:
        /*0004*/ 	.word	0x00000082


	//----- nvinfo : EIATTR_KPARAM_INFO
	.align		4
.L_21:
        /*0008*/ 	.byte	0x04, 0x17
        /*000a*/ 	.short	(.L_23 - .L_22)
.L_22:
        /*000c*/ 	.word	0x00000000
        /*0010*/ 	.short	0x0000
        /*0012*/ 	.short	0x0070
        /*0014*/ 	.byte	0x00, 0xf0, 0x01, 0x10


	//----- nvinfo : EIATTR_SPARSE_MMA_MASK
	.align		4
.L_23:
        /*0018*/ 	.byte	0x03, 0x50
        /*001a*/ 	.short	0x0000


	//----- nvinfo : EIATTR_MAXREG_COUNT
	.align		4
        /*001c*/ 	.byte	0x03, 0x1b
        /*001e*/ 	.short	0x00a8


	//----- nvinfo : EIATTR_NUM_BARRIERS
	.align		4
        /*0020*/ 	.byte	0x02, 0x4c
        /*0022*/ 	.byte	0x01
	.zero		1


	//----- nvinfo : EIATTR_EXTERNS
	.align		4
        /*0024*/ 	.byte	0x04, 0x0f
        /*0026*/ 	.short	(.L_25 - .L_24)


	//   ....[0]....
	.align		4
.L_24:
        /*0028*/ 	.word	index@(__assertfail)


	//----- nvinfo : EIATTR_MERCURY_ISA_VERSION
	.align		4
.L_25:
        /*002c*/ 	.byte	0x03, 0x5f
        /*002e*/ 	.short	0x0101


	//----- nvinfo : EIATTR_INT_WARP_WIDE_INSTR_OFFSETS
	.align		4
        /*0030*/ 	.byte	0x04, 0x31
        /*0032*/ 	.short	(.L_27 - .L_26)


	//   ....[0]....
.L_26:
        /*0034*/ 	.word	0x000007e0


	//   ....[1]....
        /*0038*/ 	.word	0x000007f0


	//   ....[2]....
        /*003c*/ 	.word	0x000008b0


	//----- nvinfo : EIATTR_COOP_GROUP_MASK_REGIDS
	.align		4
.L_27:
        /*0040*/ 	.byte	0x04, 0x29
        /*0042*/ 	.short	(.L_29 - .L_28)


	//   ....[0]....
.L_28:
        /*0044*/ 	.word	0xffffffff


	//   ....[1]....
        /*0048*/ 	.word	0xffffffff


	//   ....[2]....
        /*004c*/ 	.word	0xffffffff


	//   ....[3]....
        /*0050*/ 	.word	0xffffffff


	//   ....[4]....
        /*0054*/ 	.word	0xffffffff


	//----- nvinfo : EIATTR_COOP_GROUP_INSTR_OFFSETS
	.align		4
.L_29:
        /*0058*/ 	.byte	0x04, 0x28
        /*005a*/ 	.short	(.L_31 - .L_30)


	//   ....[0]....
.L_30:
        /*005c*/ 	.word	0x00000060


	//   ....[1]....
        /*0060*/ 	.word	0x00000070


	//   ....[2]....
        /*0064*/ 	.word	0x00000130


	//   ....[3]....
        /*0068*/ 	.word	0x000006b0


	//   ....[4]....
        /*006c*/ 	.word	0x00001570


	//----- nvinfo : EIATTR_REG_RECONFIG
	.align		4
.L_31:
        /*0070*/ 	.byte	0x01, 0x54
	.zero		2


	//----- nvinfo : EIATTR_SYSCALL_OFFSETS
	.align		4
        /*0074*/ 	.byte	0x04, 0x46
        /*0076*/ 	.short	(.L_33 - .L_32)


	//   ....[0]....
.L_32:
        /*0078*/ 	.word	0x00001760


	//----- nvinfo : EIATTR_MBARRIER_INSTR_OFFSETS
	.align		4
.L_33:
        /*007c*/ 	.byte	0x04, 0x39
        /*007e*/ 	.short	(.L_35 - .L_34)


	//   ....[0]....
.L_34:
        /*0080*/ 	.word	0x00000250
        /*0084*/ 	.word	0x000000ff
        /*0088*/ 	.word	0x00000000
        /*008c*/ 	.short	0x0100
        /*008e*/ 	.byte	0x08
	.zero		1


	//   ....[1]....
        /*0090*/ 	.word	0x00000260
        /*0094*/ 	.word	0x000000ff
        /*0098*/ 	.word	0x00000110
        /*009c*/ 	.short	0x0100
        /*009e*/ 	.byte	0x08
	.zero		1


	//   ....[2]....
        /*00a0*/ 	.word	0x00000270
        /*00a4*/ 	.word	0x000000ff
        /*00a8*/ 	.word	0x00000008
        /*00ac*/ 	.short	0x0100
        /*00ae*/ 	.byte	0x08
	.zero		1


	//   ....[3]....
        /*00b0*/ 	.word	0x00000280
        /*00b4*/ 	.word	0x000000ff
        /*00b8*/ 	.word	0x00000118
        /*00bc*/ 	.short	0x0100
        /*00be*/ 	.byte	0x08
	.zero		1


	//   ....[4]....
        /*00c0*/ 	.word	0x00000290
        /*00c4*/ 	.word	0x000000ff
        /*00c8*/ 	.word	0x00000010
        /*00cc*/ 	.short	0x0100
        /*00ce*/ 	.byte	0x08
	.zero		1


	//   ....[5]....
        /*00d0*/ 	.word	0x000002a0
        /*00d4*/ 	.word	0x000000ff
        /*00d8*/ 	.word	0x00000120
        /*00dc*/ 	.short	0x0100
        /*00de*/ 	.byte	0x08
	.zero		1


	//   ....[6]....
        /*00e0*/ 	.word	0x000002b0
        /*00e4*/ 	.word	0x000000ff
        /*00e8*/ 	.word	0x00000018
        /*00ec*/ 	.short	0x0100
        /*00ee*/ 	.byte	0x08
	.zero		1


	//   ....[7]....
        /*00f0*/ 	.word	0x000002c0
        /*00f4*/ 	.word	0x000000ff
        /*00f8*/ 	.word	0x00000128
        /*00fc*/ 	.short	0x0100
        /*00fe*/ 	.byte	0x08
	.zero		1


	//   ....[8]....
        /*0100*/ 	.word	0x000002d0
        /*0104*/ 	.word	0x000000ff
        /*0108*/ 	.word	0x00000020
        /*010c*/ 	.short	0x0100
        /*010e*/ 	.byte	0x08
	.zero		1


	//   ....[9]....
        /*0110*/ 	.word	0x000002e0
        /*0114*/ 	.word	0x000000ff
        /*0118*/ 	.word	0x00000130
        /*011c*/ 	.short	0x0100
        /*011e*/ 	.byte	0x08
	.zero		1


	//   ....[10]....
        /*0120*/ 	.word	0x000002f0
        /*0124*/ 	.word	0x000000ff
        /*0128*/ 	.word	0x00000028
        /*012c*/ 	.short	0x0100
        /*012e*/ 	.byte	0x08
	.zero		1


	//   ....[11]....
        /*0130*/ 	.word	0x00000300
        /*0134*/ 	.word	0x000000ff
        /*0138*/ 	.word	0x00000138
        /*013c*/ 	.short	0x0100
        /*013e*/ 	.byte	0x08
	.zero		1


	//   ....[12]....
        /*0140*/ 	.word	0x00000310
        /*0144*/ 	.word	0x000000ff
        /*0148*/ 	.word	0x00000030
        /*014c*/ 	.short	0x0100
        /*014e*/ 	.byte	0x08
	.zero		1


	//   ....[13]....
        /*0150*/ 	.word	0x00000320
        /*0154*/ 	.word	0x000000ff
        /*0158*/ 	.word	0x00000140
        /*015c*/ 	.short	0x0100
        /*015e*/ 	.byte	0x08
	.zero		1


	//   ....[14]....
        /*0160*/ 	.word	0x00000330
        /*0164*/ 	.word	0x000000ff
        /*0168*/ 	.word	0x00000038
        /*016c*/ 	.short	0x0100
        /*016e*/ 	.byte	0x08
	.zero		1


	//   ....[15]....
        /*0170*/ 	.word	0x00000340
        /*0174*/ 	.word	0x000000ff
        /*0178*/ 	.word	0x00000148
        /*017c*/ 	.short	0x0100
        /*017e*/ 	.byte	0x08
	.zero		1


	//   ....[16]....
        /*0180*/ 	.word	0x00000350
        /*0184*/ 	.word	0x000000ff
        /*0188*/ 	.word	0x00000040
        /*018c*/ 	.short	0x0100
        /*018e*/ 	.byte	0x08
	.zero		1


	//   ....[17]....
        /*0190*/ 	.word	0x00000360
        /*0194*/ 	.word	0x000000ff
        /*0198*/ 	.word	0x00000150
        /*019c*/ 	.short	0x0100
        /*019e*/ 	.byte	0x08
	.zero		1


	//   ....[18]....
        /*01a0*/ 	.word	0x00000370
        /*01a4*/ 	.word	0x000000ff
        /*01a8*/ 	.word	0x00000048
        /*01ac*/ 	.short	0x0100
        /*01ae*/ 	.byte	0x08
	.zero		1


	//   ....[19]....
        /*01b0*/ 	.word	0x00000380
        /*01b4*/ 	.word	0x000000ff
        /*01b8*/ 	.word	0x00000158
        /*01bc*/ 	.short	0x0100
        /*01be*/ 	.byte	0x08
	.zero		1


	//   ....[20]....
        /*01c0*/ 	.word	0x00000390
        /*01c4*/ 	.word	0x000000ff
        /*01c8*/ 	.word	0x00000050
        /*01cc*/ 	.short	0x0100
        /*01ce*/ 	.byte	0x08
	.zero		1


	//   ....[21]....
        /*01d0*/ 	.word	0x000003a0
        /*01d4*/ 	.word	0x000000ff
        /*01d8*/ 	.word	0x00000160
        /*01dc*/ 	.short	0x0100
        /*01de*/ 	.byte	0x08
	.zero		1


	//   ....[22]....
        /*01e0*/ 	.word	0x000003b0
        /*01e4*/ 	.word	0x000000ff
        /*01e8*/ 	.word	0x00000058
        /*01ec*/ 	.short	0x0100
        /*01ee*/ 	.byte	0x08
	.zero		1


	//   ....[23]....
        /*01f0*/ 	.word	0x000003c0
        /*01f4*/ 	.word	0x000000ff
        /*01f8*/ 	.word	0x00000168
        /*01fc*/ 	.short	0x0100
        /*01fe*/ 	.byte	0x08
	.zero		1


	//   ....[24]....
        /*0200*/ 	.word	0x000003d0
        /*0204*/ 	.word	0x000000ff
        /*0208*/ 	.word	0x00000060
        /*020c*/ 	.short	0x0100
        /*020e*/ 	.byte	0x08
	.zero		1


	//   ....[25]....
        /*0210*/ 	.word	0x000003e0
        /*0214*/ 	.word	0x000000ff
        /*0218*/ 	.word	0x00000170
        /*021c*/ 	.short	0x0100
        /*021e*/ 	.byte	0x08
	.zero		1


	//   ....[26]....
        /*0220*/ 	.word	0x000003f0
        /*0224*/ 	.word	0x000000ff
        /*0228*/ 	.word	0x00000068
        /*022c*/ 	.short	0x0100
        /*022e*/ 	.byte	0x08
	.zero		1


	//   ....[27]....
        /*0230*/ 	.word	0x00000400
        /*0234*/ 	.word	0x000000ff
        /*0238*/ 	.word	0x00000178
        /*023c*/ 	.short	0x0100
        /*023e*/ 	.byte	0x08
	.zero		1


	//   ....[28]....
        /*0240*/ 	.word	0x00000410
        /*0244*/ 	.word	0x000000ff
        /*0248*/ 	.word	0x00000070
        /*024c*/ 	.short	0x0100
        /*024e*/ 	.byte	0x08
	.zero		1


	//   ....[29]....
        /*0250*/ 	.word	0x00000420
        /*0254*/ 	.word	0x000000ff
        /*0258*/ 	.word	0x00000180
        /*025c*/ 	.short	0x0100
        /*025e*/ 	.byte	0x08
	.zero		1


	//   ....[30]....
        /*0260*/ 	.word	0x00000430
        /*0264*/ 	.word	0x000000ff
        /*0268*/ 	.word	0x00000078
        /*026c*/ 	.short	0x0100
        /*026e*/ 	.byte	0x08
	.zero		1


	//   ....[31]....
        /*0270*/ 	.word	0x00000440
        /*0274*/ 	.word	0x000000ff
        /*0278*/ 	.word	0x00000188
        /*027c*/ 	.short	0x0100
        /*027e*/ 	.byte	0x08
	.zero		1


	//   ....[32]....
        /*0280*/ 	.word	0x00000450
        /*0284*/ 	.word	0x000000ff
        /*0288*/ 	.word	0x00000080
        /*028c*/ 	.short	0x0100
        /*028e*/ 	.byte	0x08
	.zero		1


	//   ....[33]....
        /*0290*/ 	.word	0x00000460
        /*0294*/ 	.word	0x000000ff
        /*0298*/ 	.word	0x00000190
        /*029c*/ 	.short	0x0100
        /*029e*/ 	.byte	0x08
	.zero		1


	//   ....[34]....
        /*02a0*/ 	.word	0x00000470
        /*02a4*/ 	.word	0x000000ff
        /*02a8*/ 	.word	0x00000088
        /*02ac*/ 	.short	0x0100
        /*02ae*/ 	.byte	0x08
	.zero		1


	//   ....[35]....
        /*02b0*/ 	.word	0x00000480
        /*02b4*/ 	.word	0x000000ff
        /*02b8*/ 	.word	0x00000198
        /*02bc*/ 	.short	0x0100
        /*02be*/ 	.byte	0x08
	.zero		1


	//   ....[36]....
        /*02c0*/ 	.word	0x00000490
        /*02c4*/ 	.word	0x000000ff
        /*02c8*/ 	.word	0x00000090
        /*02cc*/ 	.short	0x0100
        /*02ce*/ 	.byte	0x08
	.zero		1


	//   ....[37]....
        /*02d0*/ 	.word	0x000004a0
        /*02d4*/ 	.word	0x000000ff
        /*02d8*/ 	.word	0x000001a0
        /*02dc*/ 	.short	0x0100
        /*02de*/ 	.byte	0x08
	.zero		1


	//   ....[38]....
        /*02e0*/ 	.word	0x000004b0
        /*02e4*/ 	.word	0x000000ff
        /*02e8*/ 	.word	0x00000098
        /*02ec*/ 	.short	0x0100
        /*02ee*/ 	.byte	0x08
	.zero		1


	//   ....[39]....
        /*02f0*/ 	.word	0x000004c0
        /*02f4*/ 	.word	0x000000ff
        /*02f8*/ 	.word	0x000001a8
        /*02fc*/ 	.short	0x0100
        /*02fe*/ 	.byte	0x08
	.zero		1


	//   ....[40]....
        /*0300*/ 	.word	0x000004d0
        /*0304*/ 	.word	0x000000ff
        /*0308*/ 	.word	0x000000a0
        /*030c*/ 	.short	0x0100
        /*030e*/ 	.byte	0x08
	.zero		1


	//   ....[41]....
        /*0310*/ 	.word	0x000004e0
        /*0314*/ 	.word	0x000000ff
        /*0318*/ 	.word	0x000001b0
        /*031c*/ 	.short	0x0100
        /*031e*/ 	.byte	0x08
	.zero		1


	//   ....[42]....
        /*0320*/ 	.word	0x000004f0
        /*0324*/ 	.word	0x000000ff
        /*0328*/ 	.word	0x000000a8
        /*032c*/ 	.short	0x0100
        /*032e*/ 	.byte	0x08
	.zero		1


	//   ....[43]....
        /*0330*/ 	.word	0x00000500
        /*0334*/ 	.word	0x000000ff
        /*0338*/ 	.word	0x000001b8
        /*033c*/ 	.short	0x0100
        /*033e*/ 	.byte	0x08
	.zero		1


	//   ....[44]....
        /*0340*/ 	.word	0x00000510
        /*0344*/ 	.word	0x000000ff
        /*0348*/ 	.word	0x000000b0
        /*034c*/ 	.short	0x0100
        /*034e*/ 	.byte	0x08
	.zero		1


	//   ....[45]....
        /*0350*/ 	.word	0x00000520
        /*0354*/ 	.word	0x000000ff
        /*0358*/ 	.word	0x000001c0
        /*035c*/ 	.short	0x0100
        /*035e*/ 	.byte	0x08
	.zero		1


	//   ....[46]....
        /*0360*/ 	.word	0x00000530
        /*0364*/ 	.word	0x000000ff
        /*0368*/ 	.word	0x000000b8
        /*036c*/ 	.short	0x0100
        /*036e*/ 	.byte	0x08
	.zero		1


	//   ....[47]....
        /*0370*/ 	.word	0x00000540
        /*0374*/ 	.word	0x000000ff
        /*0378*/ 	.word	0x000001c8
        /*037c*/ 	.short	0x0100
        /*037e*/ 	.byte	0x08
	.zero		1


	//   ....[48]....
        /*0380*/ 	.word	0x00000550
        /*0384*/ 	.word	0x000000ff
        /*0388*/ 	.word	0x000000c0
        /*038c*/ 	.short	0x0100
        /*038e*/ 	.byte	0x08
	.zero		1


	//   ....[49]....
        /*0390*/ 	.word	0x00000560
        /*0394*/ 	.word	0x000000ff
        /*0398*/ 	.word	0x000001d0
        /*039c*/ 	.short	0x0100
        /*039e*/ 	.byte	0x08
	.zero		1


	//   ....[50]....
        /*03a0*/ 	.word	0x00000570
        /*03a4*/ 	.word	0x000000ff
        /*03a8*/ 	.word	0x000000c8
        /*03ac*/ 	.short	0x0100
        /*03ae*/ 	.byte	0x08
	.zero		1


	//   ....[51]....
        /*03b0*/ 	.word	0x00000580
        /*03b4*/ 	.word	0x000000ff
        /*03b8*/ 	.word	0x000001d8
        /*03bc*/ 	.short	0x0100
        /*03be*/ 	.byte	0x08
	.zero		1


	//   ....[52]....
        /*03c0*/ 	.word	0x00000590
        /*03c4*/ 	.word	0x000000ff
        /*03c8*/ 	.word	0x000000d0
        /*03cc*/ 	.short	0x0100
        /*03ce*/ 	.byte	0x08
	.zero		1


	//   ....[53]....
        /*03d0*/ 	.word	0x000005a0
        /*03d4*/ 	.word	0x000000ff
        /*03d8*/ 	.word	0x000001e0
        /*03dc*/ 	.short	0x0100
        /*03de*/ 	.byte	0x08
	.zero		1


	//   ....[54]....
        /*03e0*/ 	.word	0x000005b0
        /*03e4*/ 	.word	0x000000ff
        /*03e8*/ 	.word	0x000000d8
        /*03ec*/ 	.short	0x0100
        /*03ee*/ 	.byte	0x08
	.zero		1


	//   ....[55]....
        /*03f0*/ 	.word	0x000005c0
        /*03f4*/ 	.word	0x000000ff
        /*03f8*/ 	.word	0x000001e8
        /*03fc*/ 	.short	0x0100
        /*03fe*/ 	.byte	0x08
	.zero		1


	//   ....[56]....
        /*0400*/ 	.word	0x000005d0
        /*0404*/ 	.word	0x000000ff
        /*0408*/ 	.word	0x000000e0
        /*040c*/ 	.short	0x0100
        /*040e*/ 	.byte	0x08
	.zero		1


	//   ....[57]....
        /*0410*/ 	.word	0x000005e0
        /*0414*/ 	.word	0x000000ff
        /*0418*/ 	.word	0x000001f0
        /*041c*/ 	.short	0x0100
        /*041e*/ 	.byte	0x08
	.zero		1


	//   ....[58]....
        /*0420*/ 	.word	0x000005f0
        /*0424*/ 	.word	0x000000ff
        /*0428*/ 	.word	0x000000e8
        /*042c*/ 	.short	0x0100
        /*042e*/ 	.byte	0x08
	.zero		1


	//   ....[59]....
        /*0430*/ 	.word	0x00000600
        /*0434*/ 	.word	0x000000ff
        /*0438*/ 	.word	0x000001f8
        /*043c*/ 	.short	0x0100
        /*043e*/ 	.byte	0x08
	.zero		1


	//   ....[60]....
        /*0440*/ 	.word	0x00000610
        /*0444*/ 	.word	0x000000ff
        /*0448*/ 	.word	0x000000f0
        /*044c*/ 	.short	0x0100
        /*044e*/ 	.byte	0x08
	.zero		1


	//   ....[61]....
        /*0450*/ 	.word	0x00000620
        /*0454*/ 	.word	0x000000ff
        /*0458*/ 	.word	0x00000200
        /*045c*/ 	.short	0x0100
        /*045e*/ 	.byte	0x08
	.zero		1


	//   ....[62]....
        /*0460*/ 	.word	0x00000630
        /*0464*/ 	.word	0x000000ff
        /*0468*/ 	.word	0x000000f8
        /*046c*/ 	.short	0x0100
        /*046e*/ 	.byte	0x08
	.zero		1


	//   ....[63]....
        /*0470*/ 	.word	0x00000640
        /*0474*/ 	.word	0x000000ff
        /*0478*/ 	.word	0x00000208
        /*047c*/ 	.short	0x0100
        /*047e*/ 	.byte	0x08
	.zero		1


	//   ....[64]....
        /*0480*/ 	.word	0x00000650
        /*0484*/ 	.word	0x000000ff
        /*0488*/ 	.word	0x00000100
        /*048c*/ 	.short	0x0100
        /*048e*/ 	.byte	0x08
	.zero		1


	//   ....[65]....
        /*0490*/ 	.word	0x00000660
        /*0494*/ 	.word	0x000000ff
        /*0498*/ 	.word	0x00000210
        /*049c*/ 	.short	0x0100
        /*049e*/ 	.byte	0x08
	.zero		1


	//   ....[66]....
        /*04a0*/ 	.word	0x00000670
        /*04a4*/ 	.word	0x000000ff
        /*04a8*/ 	.word	0x00000108
        /*04ac*/ 	.short	0x0100
        /*04ae*/ 	.byte	0x08
	.zero		1


	//   ....[67]....
        /*04b0*/ 	.word	0x00000680
        /*04b4*/ 	.word	0x000000ff
        /*04b8*/ 	.word	0x00000218
        /*04bc*/ 	.short	0x0100
        /*04be*/ 	.byte	0x08
	.zero		1


	//   ....[68]....
        /*04c0*/ 	.word	0x00000930
        /*04c4*/ 	.word	0x000000ff
        /*04c8*/ 	.word	0x00000230
        /*04cc*/ 	.short	0x0100
        /*04ce*/ 	.byte	0x08
	.zero		1


	//   ....[69]....
        /*04d0*/ 	.word	0x000009b0
        /*04d4*/ 	.word	0x000000ff
        /*04d8*/ 	.word	0x00000238
        /*04dc*/ 	.short	0x0100
        /*04de*/ 	.byte	0x08
	.zero		1


	//   ....[70]....
        /*04e0*/ 	.word	0x000017f0
        /*04e4*/ 	.word	0x00000003
        /*04e8*/ 	.word	0x00000000
        /*04ec*/ 	.short	0x010a
        /*04ee*/ 	.byte	0x3f
	.zero		1


	//   ....[71]....
        /*04f0*/ 	.word	0x00001850
        /*04f4*/ 	.word	0x00000003
        /*04f8*/ 	.word	0x00000000
        /*04fc*/ 	.short	0x010a
        /*04fe*/ 	.byte	0x3f
	.zero		1


	//   ....[72]....
        /*0500*/ 	.word	0x00001be0
        /*0504*/ 	.word	0x000000ff
        /*0508*/ 	.word	0x00000000
        /*050c*/ 	.short	0x010a
        /*050e*/ 	.byte	0x04
	.zero		1


	//   ....[73]....
        /*0510*/ 	.word	0x00001c20
        /*0514*/ 	.word	0x000000ff
        /*0518*/ 	.word	0x00000000
        /*051c*/ 	.short	0x010a
        /*051e*/ 	.byte	0x04
	.zero		1


	//   ....[74]....
        /*0520*/ 	.word	0x00001ea0
        /*0524*/ 	.word	0x000000ff
        /*0528*/ 	.word	0x00000000
        /*052c*/ 	.short	0x0101
        /*052e*/ 	.byte	0x04
	.zero		1


	//   ....[75]....
        /*0530*/ 	.word	0x00002080
        /*0534*/ 	.word	0x000000ff
        /*0538*/ 	.word	0x00000000
        /*053c*/ 	.short	0x0101
        /*053e*/ 	.byte	0x06
	.zero		1


	//   ....[76]....
        /*0540*/ 	.word	0x00005440
        /*0544*/ 	.word	0x0000000e
        /*0548*/ 	.word	0x00000110
        /*054c*/ 	.short	0x010a
        /*054e*/ 	.byte	0x3f
	.zero		1


	//   ....[77]....
        /*0550*/ 	.word	0x000057d0
        /*0554*/ 	.word	0x00000006
        /*0558*/ 	.word	0x00000238
        /*055c*/ 	.short	0x0101
        /*055e*/ 	.byte	0x3f
	.zero		1


	//   ....[78]....
        /*0560*/ 	.word	0x00005ef0
        /*0564*/ 	.word	0x00000007
        /*0568*/ 	.word	0x00000000
        /*056c*/ 	.short	0x010a
        /*056e*/ 	.byte	0x3f
	.zero		1


	//   ....[79]....
        /*0570*/ 	.word	0x00005f70
        /*0574*/ 	.word	0x00000009
        /*0578*/ 	.word	0x00000000
        /*057c*/ 	.short	0x010a
        /*057e*/ 	.byte	0x3f
	.zero		1


	//   ....[80]....
        /*0580*/ 	.word	0x00006000
        /*0584*/ 	.word	0x00000006
        /*0588*/ 	.word	0x00000000
        /*058c*/ 	.short	0x010a
        /*058e*/ 	.byte	0x3f
	.zero		1


	//   ....[81]....
        /*0590*/ 	.word	0x00006090
        /*0594*/ 	.word	0x00000009
        /*0598*/ 	.word	0x00000000
        /*059c*/ 	.short	0x010a
        /*059e*/ 	.byte	0x3f
	.zero		1


	//   ....[82]....
        /*05a0*/ 	.word	0x00006120
        /*05a4*/ 	.word	0x00000006
        /*05a8*/ 	.word	0x00000000
        /*05ac*/ 	.short	0x010a
        /*05ae*/ 	.byte	0x3f
	.zero		1


	//   ....[83]....
        /*05b0*/ 	.word	0x000061b0
        /*05b4*/ 	.word	0x00000009
        /*05b8*/ 	.word	0x00000000
        /*05bc*/ 	.short	0x010a
        /*05be*/ 	.byte	0x3f
	.zero		1


	//   ....[84]....
        /*05c0*/ 	.word	0x00006240
        /*05c4*/ 	.word	0x00000006
        /*05c8*/ 	.word	0x00000000
        /*05cc*/ 	.short	0x010a
        /*05ce*/ 	.byte	0x3f
	.zero		1


	//   ....[85]....
        /*05d0*/ 	.word	0x000062d0
        /*05d4*/ 	.word	0x00000009
        /*05d8*/ 	.word	0x00000000
        /*05dc*/ 	.short	0x010a
        /*05de*/ 	.byte	0x3f
	.zero		1


	//   ....[86]....
        /*05e0*/ 	.word	0x00006360
        /*05e4*/ 	.word	0x00000006
        /*05e8*/ 	.word	0x00000000
        /*05ec*/ 	.short	0x010a
        /*05ee*/ 	.byte	0x3f
	.zero		1


	//   ....[87]....
        /*05f0*/ 	.word	0x000063f0
        /*05f4*/ 	.word	0x00000009
        /*05f8*/ 	.word	0x00000000
        /*05fc*/ 	.short	0x010a
        /*05fe*/ 	.byte	0x3f
	.zero		1


	//   ....[88]....
        /*0600*/ 	.word	0x00006480
        /*0604*/ 	.word	0x00000006
        /*0608*/ 	.word	0x00000000
        /*060c*/ 	.short	0x010a
        /*060e*/ 	.byte	0x3f
	.zero		1


	//   ....[89]....
        /*0610*/ 	.word	0x00006510
        /*0614*/ 	.word	0x00000009
        /*0618*/ 	.word	0x00000000
        /*061c*/ 	.short	0x010a
        /*061e*/ 	.byte	0x3f
	.zero		1


	//   ....[90]....
        /*0620*/ 	.word	0x000065a0
        /*0624*/ 	.word	0x00000006
        /*0628*/ 	.word	0x00000000
        /*062c*/ 	.short	0x010a
        /*062e*/ 	.byte	0x3f
	.zero		1


	//   ....[91]....
        /*0630*/ 	.word	0x00006630
        /*0634*/ 	.word	0x00000009
        /*0638*/ 	.word	0x00000000
        /*063c*/ 	.short	0x010a
        /*063e*/ 	.byte	0x3f
	.zero		1


	//   ....[92]....
        /*0640*/ 	.word	0x000066c0
        /*0644*/ 	.word	0x00000006
        /*0648*/ 	.word	0x00000000
        /*064c*/ 	.short	0x010a
        /*064e*/ 	.byte	0x3f
	.zero		1


	//   ....[93]....
        /*0650*/ 	.word	0x00006750
        /*0654*/ 	.word	0x00000009
        /*0658*/ 	.word	0x00000000
        /*065c*/ 	.short	0x010a
        /*065e*/ 	.byte	0x3f
	.zero		1


	//   ....[94]....
        /*0660*/ 	.word	0x000067e0
        /*0664*/ 	.word	0x00000006
        /*0668*/ 	.word	0x00000000
        /*066c*/ 	.short	0x010a
        /*066e*/ 	.byte	0x3f
	.zero		1


	//   ....[95]....
        /*0670*/ 	.word	0x00006870
        /*0674*/ 	.word	0x00000009
        /*0678*/ 	.word	0x00000000
        /*067c*/ 	.short	0x010a
        /*067e*/ 	.byte	0x3f
	.zero		1


	//   ....[96]....
        /*0680*/ 	.word	0x00006900
        /*0684*/ 	.word	0x00000006
        /*0688*/ 	.word	0x00000000
        /*068c*/ 	.short	0x010a
        /*068e*/ 	.byte	0x3f
	.zero		1


	//   ....[97]....
        /*0690*/ 	.word	0x00006990
        /*0694*/ 	.word	0x00000009
        /*0698*/ 	.word	0x00000000
        /*069c*/ 	.short	0x010a
        /*069e*/ 	.byte	0x3f
	.zero		1


	//   ....[98]....
        /*06a0*/ 	.word	0x00006a20
        /*06a4*/ 	.word	0x00000006
        /*06a8*/ 	.word	0x00000000
        /*06ac*/ 	.short	0x010a
        /*06ae*/ 	.byte	0x3f
	.zero		1


	//   ....[99]....
        /*06b0*/ 	.word	0x00006ab0
        /*06b4*/ 	.word	0x00000009
        /*06b8*/ 	.word	0x00000000
        /*06bc*/ 	.short	0x010a
        /*06be*/ 	.byte	0x3f
	.zero		1


	//   ....[100]....
        /*06c0*/ 	.word	0x00006b40
        /*06c4*/ 	.word	0x00000006
        /*06c8*/ 	.word	0x00000000
        /*06cc*/ 	.short	0x010a
        /*06ce*/ 	.byte	0x3f
	.zero		1


	//   ....[101]....
        /*06d0*/ 	.word	0x00006bd0
        /*06d4*/ 	.word	0x00000009
        /*06d8*/ 	.word	0x00000000
        /*06dc*/ 	.short	0x010a
        /*06de*/ 	.byte	0x3f
	.zero		1


	//   ....[102]....
        /*06e0*/ 	.word	0x00006c60
        /*06e4*/ 	.word	0x00000006
        /*06e8*/ 	.word	0x00000000
        /*06ec*/ 	.short	0x010a
        /*06ee*/ 	.byte	0x3f
	.zero		1


	//   ....[103]....
        /*06f0*/ 	.word	0x00006cf0
        /*06f4*/ 	.word	0x00000009
        /*06f8*/ 	.word	0x00000000
        /*06fc*/ 	.short	0x010a
        /*06fe*/ 	.byte	0x3f
	.zero		1


	//   ....[104]....
        /*0700*/ 	.word	0x00006d80
        /*0704*/ 	.word	0x00000006
        /*0708*/ 	.word	0x00000000
        /*070c*/ 	.short	0x010a
        /*070e*/ 	.byte	0x3f
	.zero		1


	//   ....[105]....
        /*0710*/ 	.word	0x00006e10
        /*0714*/ 	.word	0x00000009
        /*0718*/ 	.word	0x00000000
        /*071c*/ 	.short	0x010a
        /*071e*/ 	.byte	0x3f
	.zero		1


	//   ....[106]....
        /*0720*/ 	.word	0x00006ea0
        /*0724*/ 	.word	0x00000006
        /*0728*/ 	.word	0x00000000
        /*072c*/ 	.short	0x010a
        /*072e*/ 	.byte	0x3f
	.zero		1


	//   ....[107]....
        /*0730*/ 	.word	0x00006f30
        /*0734*/ 	.word	0x00000009
        /*0738*/ 	.word	0x00000000
        /*073c*/ 	.short	0x010a
        /*073e*/ 	.byte	0x3f
	.zero		1


	//   ....[108]....
        /*0740*/ 	.word	0x00006fc0
        /*0744*/ 	.word	0x00000006
        /*0748*/ 	.word	0x00000000
        /*074c*/ 	.short	0x010a
        /*074e*/ 	.byte	0x3f
	.zero		1


	//   ....[109]....
        /*0750*/ 	.word	0x00007050
        /*0754*/ 	.word	0x00000009
        /*0758*/ 	.word	0x00000000
        /*075c*/ 	.short	0x010a
        /*075e*/ 	.byte	0x3f
	.zero		1


	//   ....[110]....
        /*0760*/ 	.word	0x000070e0
        /*0764*/ 	.word	0x00000006
        /*0768*/ 	.word	0x00000000
        /*076c*/ 	.short	0x010a
        /*076e*/ 	.byte	0x3f
	.zero		1


	//   ....[111]....
        /*0770*/ 	.word	0x00007170
        /*0774*/ 	.word	0x00000003
        /*0778*/ 	.word	0x00000000
        /*077c*/ 	.short	0x010a
        /*077e*/ 	.byte	0x3f
	.zero		1


	//   ....[112]....
        /*0780*/ 	.word	0x000071d0
        /*0784*/ 	.word	0x00000003
        /*0788*/ 	.word	0x00000000
        /*078c*/ 	.short	0x010a
        /*078e*/ 	.byte	0x3f
	.zero		1


	//   ....[113]....
        /*0790*/ 	.word	0x00007230
        /*0794*/ 	.word	0x00000004
        /*0798*/ 	.word	0x00000000
        /*079c*/ 	.short	0x010a
        /*079e*/ 	.byte	0x3f
	.zero		1


	//   ....[114]....
        /*07a0*/ 	.word	0x00007300
        /*07a4*/ 	.word	0x0000000e
        /*07a8*/ 	.word	0x00000110
        /*07ac*/ 	.short	0x010a
        /*07ae*/ 	.byte	0x3f
	.zero		1


	//   ....[115]....
        /*07b0*/ 	.word	0x000073d0
        /*07b4*/ 	.word	0x00000007
        /*07b8*/ 	.word	0x00000000
        /*07bc*/ 	.short	0x010a
        /*07be*/ 	.byte	0x3f
	.zero		1


	//   ....[116]....
        /*07c0*/ 	.word	0x00007420
        /*07c4*/ 	.word	0x00000009
        /*07c8*/ 	.word	0x00000000
        /*07cc*/ 	.short	0x010a
        /*07ce*/ 	.byte	0x3f
	.zero		1


	//   ....[117]....
        /*07d0*/ 	.word	0x00007470
        /*07d4*/ 	.word	0x00000006
        /*07d8*/ 	.word	0x00000000
        /*07dc*/ 	.short	0x010a
        /*07de*/ 	.byte	0x3f
	.zero		1


	//   ....[118]....
        /*07e0*/ 	.word	0x000074c0
        /*07e4*/ 	.word	0x00000009
        /*07e8*/ 	.word	0x00000000
        /*07ec*/ 	.short	0x010a
        /*07ee*/ 	.byte	0x3f
	.zero		1


	//   ....[119]....
        /*07f0*/ 	.word	0x00007510
        /*07f4*/ 	.word	0x00000006
        /*07f8*/ 	.word	0x00000000
        /*07fc*/ 	.short	0x010a
        /*07fe*/ 	.byte	0x3f
	.zero		1


	//   ....[120]....
        /*0800*/ 	.word	0x00007560
        /*0804*/ 	.word	0x00000009
        /*0808*/ 	.word	0x00000000
        /*080c*/ 	.short	0x010a
        /*080e*/ 	.byte	0x3f
	.zero		1


	//   ....[121]....
        /*0810*/ 	.word	0x000075b0
        /*0814*/ 	.word	0x00000006
        /*0818*/ 	.word	0x00000000
        /*081c*/ 	.short	0x010a
        /*081e*/ 	.byte	0x3f
	.zero		1


	//   ....[122]....
        /*0820*/ 	.word	0x00007600
        /*0824*/ 	.word	0x00000009
        /*0828*/ 	.word	0x00000000
        /*082c*/ 	.short	0x010a
        /*082e*/ 	.byte	0x3f
	.zero		1


	//   ....[123]....
        /*0830*/ 	.word	0x00007650
        /*0834*/ 	.word	0x00000006
        /*0838*/ 	.word	0x00000000
        /*083c*/ 	.short	0x010a
        /*083e*/ 	.byte	0x3f
	.zero		1


	//   ....[124]....
        /*0840*/ 	.word	0x000076a0
        /*0844*/ 	.word	0x00000009
        /*0848*/ 	.word	0x00000000
        /*084c*/ 	.short	0x010a
        /*084e*/ 	.byte	0x3f
	.zero		1


	//   ....[125]....
        /*0850*/ 	.word	0x000076f0
        /*0854*/ 	.word	0x00000006
        /*0858*/ 	.word	0x00000000
        /*085c*/ 	.short	0x010a
        /*085e*/ 	.byte	0x3f
	.zero		1


	//   ....[126]....
        /*0860*/ 	.word	0x00007740
        /*0864*/ 	.word	0x00000009
        /*0868*/ 	.word	0x00000000
        /*086c*/ 	.short	0x010a
        /*086e*/ 	.byte	0x3f
	.zero		1


	//   ....[127]....
        /*0870*/ 	.word	0x00007790
        /*0874*/ 	.word	0x00000006
        /*0878*/ 	.word	0x00000000
        /*087c*/ 	.short	0x010a
        /*087e*/ 	.byte	0x3f
	.zero		1


	//   ....[128]....
        /*0880*/ 	.word	0x000077e0
        /*0884*/ 	.word	0x00000009
        /*0888*/ 	.word	0x00000000
        /*088c*/ 	.short	0x010a
        /*088e*/ 	.byte	0x3f
	.zero		1


	//   ....[129]....
        /*0890*/ 	.word	0x00007830
        /*0894*/ 	.word	0x00000006
        /*0898*/ 	.word	0x00000000
        /*089c*/ 	.short	0x010a
        /*089e*/ 	.byte	0x3f
	.zero		1


	//   ....[130]....
        /*08a0*/ 	.word	0x00007880
        /*08a4*/ 	.word	0x00000009
        /*08a8*/ 	.word	0x00000000
        /*08ac*/ 	.short	0x010a
        /*08ae*/ 	.byte	0x3f
	.zero		1


	//   ....[131]....
        /*08b0*/ 	.word	0x000078d0
        /*08b4*/ 	.word	0x00000006
        /*08b8*/ 	.word	0x00000000
        /*08bc*/ 	.short	0x010a
        /*08be*/ 	.byte	0x3f
	.zero		1


	//   ....[132]....
        /*08c0*/ 	.word	0x00007920
        /*08c4*/ 	.word	0x00000009
        /*08c8*/ 	.word	0x00000000
        /*08cc*/ 	.short	0x010a
        /*08ce*/ 	.byte	0x3f
	.zero		1


	//   ....[133]....
        /*08d0*/ 	.word	0x00007970
        /*08d4*/ 	.word	0x00000006
        /*08d8*/ 	.word	0x00000000
        /*08dc*/ 	.short	0x010a
        /*08de*/ 	.byte	0x3f
	.zero		1


	//   ....[134]....
        /*08e0*/ 	.word	0x000079c0
        /*08e4*/ 	.word	0x00000009
        /*08e8*/ 	.word	0x00000000
        /*08ec*/ 	.short	0x010a
        /*08ee*/ 	.byte	0x3f
	.zero		1


	//   ....[135]....
        /*08f0*/ 	.word	0x00007a10
        /*08f4*/ 	.word	0x00000006
        /*08f8*/ 	.word	0x00000000
        /*08fc*/ 	.short	0x010a
        /*08fe*/ 	.byte	0x3f
	.zero		1


	//   ....[136]....
        /*0900*/ 	.word	0x00007a60
        /*0904*/ 	.word	0x00000009
        /*0908*/ 	.word	0x00000000
        /*090c*/ 	.short	0x010a
        /*090e*/ 	.byte	0x3f
	.zero		1


	//   ....[137]....
        /*0910*/ 	.word	0x00007ab0
        /*0914*/ 	.word	0x00000006
        /*0918*/ 	.word	0x00000000
        /*091c*/ 	.short	0x010a
        /*091e*/ 	.byte	0x3f
	.zero		1


	//   ....[138]....
        /*0920*/ 	.word	0x00007b00
        /*0924*/ 	.word	0x00000009
        /*0928*/ 	.word	0x00000000
        /*092c*/ 	.short	0x010a
        /*092e*/ 	.byte	0x3f
	.zero		1


	//   ....[139]....
        /*0930*/ 	.word	0x00007b50
        /*0934*/ 	.word	0x00000006
        /*0938*/ 	.word	0x00000000
        /*093c*/ 	.short	0x010a
        /*093e*/ 	.byte	0x3f
	.zero		1


	//   ....[140]....
        /*0940*/ 	.word	0x00007ba0
        /*0944*/ 	.word	0x00000009
        /*0948*/ 	.word	0x00000000
        /*094c*/ 	.short	0x010a
        /*094e*/ 	.byte	0x3f
	.zero		1


	//   ....[141]....
        /*0950*/ 	.word	0x00007bf0
        /*0954*/ 	.word	0x00000006
        /*0958*/ 	.word	0x00000000
        /*095c*/ 	.short	0x010a
        /*095e*/ 	.byte	0x3f
	.zero		1


	//   ....[142]....
        /*0960*/ 	.word	0x00007c40
        /*0964*/ 	.word	0x00000009
        /*0968*/ 	.word	0x00000000
        /*096c*/ 	.short	0x010a
        /*096e*/ 	.byte	0x3f
	.zero		1


	//   ....[143]....
        /*0970*/ 	.word	0x00007c90
        /*0974*/ 	.word	0x00000006
        /*0978*/ 	.word	0x00000000
        /*097c*/ 	.short	0x010a
        /*097e*/ 	.byte	0x3f
	.zero		1


	//   ....[144]....
        /*0980*/ 	.word	0x00007ce0
        /*0984*/ 	.word	0x00000009
        /*0988*/ 	.word	0x00000000
        /*098c*/ 	.short	0x010a
        /*098e*/ 	.byte	0x3f
	.zero		1


	//   ....[145]....
        /*0990*/ 	.word	0x00007d30
        /*0994*/ 	.word	0x00000006
        /*0998*/ 	.word	0x00000000
        /*099c*/ 	.short	0x010a
        /*099e*/ 	.byte	0x3f
	.zero		1


	//   ....[146]....
        /*09a0*/ 	.word	0x00007d80
        /*09a4*/ 	.word	0x00000009
        /*09a8*/ 	.word	0x00000000
        /*09ac*/ 	.short	0x010a
        /*09ae*/ 	.byte	0x3f
	.zero		1


	//   ....[147]....
        /*09b0*/ 	.word	0x00007dd0
        /*09b4*/ 	.word	0x00000006
        /*09b8*/ 	.word	0x00000000
        /*09bc*/ 	.short	0x010a
        /*09be*/ 	.byte	0x3f
	.zero		1


	//----- nvinfo : EIATTR_NUM_MBARRIERS
	.align		4
.L_35:
        /*09c0*/ 	.byte	0x03, 0x38
        /*09c2*/ 	.short	0x0046


	//----- nvinfo : EIATTR_EXIT_INSTR_OFFSETS
	.align		4
        /*09c4*/ 	.byte	0x04, 0x1c
        /*09c6*/ 	.short	(.L_37 - .L_36)


	//   ....[0]....
.L_36:
        /*09c8*/ 	.word	0x00000a50


	//   ....[1]....
        /*09cc*/ 	.word	0x00001310


	//   ....[2]....
        /*09d0*/ 	.word	0x00004b20


	//   ....[3]....
        /*09d4*/ 	.word	0x00005150


	//   ....[4]....
        /*09d8*/ 	.word	0x000071c0


	//----- nvinfo : EIATTR_MAX_THREADS
	.align		4
.L_37:
        /*09dc*/ 	.byte	0x04, 0x05
        /*09de*/ 	.short	(.L_39 - .L_38)
.L_38:
        /*09e0*/ 	.word	0x00000180
        /*09e4*/ 	.word	0x00000001
        /*09e8*/ 	.word	0x00000001


	//----- nvinfo : EIATTR_CRS_STACK_SIZE
	.align		4
.L_39:
        /*09ec*/ 	.byte	0x04, 0x1e
        /*09ee*/ 	.short	(.L_41 - .L_40)
.L_40:
        /*09f0*/ 	.word	0x00000000


	//----- nvinfo : EIATTR_CBANK_PARAM_SIZE
	.align		4
.L_41:
        /*09f4*/ 	.byte	0x03, 0x19
        /*09f6*/ 	.short	0x0470


	//----- nvinfo : EIATTR_PARAM_CBANK
	.align		4
        /*09f8*/ 	.byte	0x04, 0x0a
        /*09fa*/ 	.short	(.L_43 - .L_42)
	.align		4
.L_42:
        /*09fc*/ 	.word	index@(.nv.constant0._ZN7cutlass13device_kernelINS_4gemm6kernel13GemmUniversalIN4cute5tupleIJiiiiEEENS1_10collective13CollectiveMmaINS1_34MainloopSm90TmaGmmaWarpSpecializedILi34ENS5_IJNS4_1CILi1EEESB_SB_EEENS1_35KernelTmaWarpSpecializedCooperativeEEENS5_IJNSA_ILi128EEENSA_ILi80EEENSA_ILi32EEEEEEaNS5_IJlSB_lEEEaSJ_NS4_8TiledMMAINS4_8MMA_AtomIJNS4_4SM904GMMA26MMA_64x16x32_S32S8S8_SS_TNEEEENS4_6LayoutINS5_IJNSA_ILi2EEESB_SB_EEENS5_IJSB_NSA_ILi0EEEST_EEEEENS5_IJNS4_10UnderscoreESW_SW_EEEEENS4_13SM90_TMA_LOADENS4_14ComposedLayoutINS4_7SwizzleILi1ELi4ELi3EEENS4_18smem_ptr_flag_bitsILi8EEENSQ_INS5_IJNSA_ILi8EEESH_EEENS5_IJSH_SB_EEEEEEEvNS4_8identityESZ_S19_vS1A_EENS_8epilogue10collective6detail29Sm90TmaWarpSpecializedAdapterINS1D_15DefaultEpilogueIaSJ_SJ_NS1C_6thread17LinearCombinationIaLi1EiiLNS1H_9ScaleType4KindE0ELNS_15FloatRoundStyleE2EaEENS1_15EpilogueDefaultEEEEEvvEEEEvNT_6ParamsE)
        /*0a00*/ 	.short	0x0210
        /*0a02*/ 	.short	0x0470


	//----- nvinfo : EIATTR_SW_WAR
	.align		4
.L_43:
        /*0a04*/ 	.byte	0x04, 0x36
        /*0a06*/ 	.short	(.L_45 - .L_44)
.L_44:
        /*0a08*/ 	.word	0x00000008
.L_45:


//--------------------- .nv.callgraph             --------------------------
	.section	.nv.callgraph,"",@"SHT_CUDA_CALLGRAPH"
	.align	4
	.sectionentsize	8
	.align		4
        /*0000*/ 	.word	0x00000000
	.align		4
        /*0004*/ 	.word	0xffffffff
	.align		4
        /*0008*/ 	.word	index@(_ZN7cutlass13device_kernelINS_4gemm6kernel13GemmUniversalIN4cute5tupleIJiiiiEEENS1_10collective13CollectiveMmaINS1_34MainloopSm90TmaGmmaWarpSpecializedILi34ENS5_IJNS4_1CILi1EEESB_SB_EEENS1_35KernelTmaWarpSpecializedCooperativeEEENS5_IJNSA_ILi128EEENSA_ILi80EEENSA_ILi32EEEEEEaNS5_IJlSB_lEEEaSJ_NS4_8TiledMMAINS4_8MMA_AtomIJNS4_4SM904GMMA26MMA_64x16x32_S32S8S8_SS_TNEEEENS4_6LayoutINS5_IJNSA_ILi2EEESB_SB_EEENS5_IJSB_NSA_ILi0EEEST_EEEEENS5_IJNS4_10UnderscoreESW_SW_EEEEENS4_13SM90_TMA_LOADENS4_14ComposedLayoutINS4_7SwizzleILi1ELi4ELi3EEENS4_18smem_ptr_flag_bitsILi8EEENSQ_INS5_IJNSA_ILi8EEESH_EEENS5_IJSH_SB_EEEEEEEvNS4_8identityESZ_S19_vS1A_EENS_8epilogue10collective6detail29Sm90TmaWarpSpecializedAdapterINS1D_15DefaultEpilogueIaSJ_SJ_NS1C_6thread17LinearCombinationIaLi1EiiLNS1H_9ScaleType4KindE0ELNS_15FloatRoundStyleE2EaEENS1_15EpilogueDefaultEEEEEvvEEEEvNT_6ParamsE)
	.align		4
        /*000c*/ 	.word	index@(__assertfail)
	.align		4
        /*0010*/ 	.word	0x00000000
	.align		4
        /*0014*/ 	.word	0xfffffffe
	.align		4
        /*0018*/ 	.word	0x00000000
	.align		4
        /*001c*/ 	.word	0xfffffffd
	.align		4
        /*0020*/ 	.word	0x00000000
	.align		4
        /*0024*/ 	.word	0xfffffffc


//--------------------- .nv.constant4             --------------------------
	.section	.nv.constant4,"a",@progbits
	.align	8
	.align		8
.nv.constant4:
        /*0000*/ 	.dword	__assertfail
	.align		8
        /*0008*/ 	.dword	__unnamed_1
	.align		8
        /*0010*/ 	.dword	_ZN40_INTERNAL_465512f6_4_k_cu_ad12b335_163604cuda3std3__45__cpo5beginE
	.align		8
        /*0018*/ 	.dword	_ZN40_INTERNAL_465512f6_4_k_cu_ad12b335_163604cuda3std3__45__cpo3endE
	.align		8
        /*0020*/ 	.dword	_ZN40_INTERNAL_465512f6_4_k_cu_ad12b335_163604cuda3std3__45__cpo6cbeginE
	.align		8
        /*0028*/ 	.dword	_ZN40_INTERNAL_465512f6_4_k_cu_ad12b335_163604cuda3std3__45__cpo4cendE
	.align		8
        /*0030*/ 	.dword	_ZN40_INTERNAL_465512f6_4_k_cu_ad12b335_163604cuda3std3__442_GLOBAL__N__465512f6_4_k_cu_ad12b335_163606ignoreE
	.align		8
        /*0038*/ 	.dword	_ZN40_INTERNAL_465512f6_4_k_cu_ad12b335_163604cuda3std3__419piecewise_constructE
	.align		8
        /*0040*/ 	.dword	_ZN40_INTERNAL_465512f6_4_k_cu_ad12b335_163604cuda3std3__48in_placeE
	.align		8
        /*0048*/ 	.dword	_ZN40_INTERNAL_465512f6_4_k_cu_ad12b335_163604cuda3std6ranges3__45__cpo4swapE
	.align		8
        /*0050*/ 	.dword	_ZN40_INTERNAL_465512f6_4_k_cu_ad12b335_163604cuda3std6ranges3__45__cpo9iter_moveE
	.align		8
        /*0058*/ 	.dword	_ZN40_INTERNAL_465512f6_4_k_cu_ad12b335_163604cute7productE
	.align		8
        /*0060*/ 	.dword	_ZN40_INTERNAL_465512f6_4_k_cu_ad12b335_163604cute1_E
	.align		8
        /*0068*/ 	.dword	$str$22
	.align		8
        /*0070*/ 	.dword	$str$23


//--------------------- .text._ZN7cutlass13device_kernelINS_4gemm6kernel13GemmUniversalIN4cute5tupleIJiiiiEEENS1_10collective13CollectiveMmaINS1_34MainloopSm90TmaGmmaWarpSpecializedILi34ENS5_IJNS4_1CILi1EEESB_SB_EEENS1_35KernelTmaWarpSpecializedCooperativeEEENS5_IJNSA_ILi128EEENSA_ILi80EEENSA_ILi32EEEEEEaNS5_IJlSB_lEEEaSJ_NS4_8TiledMMAINS4_8MMA_AtomIJNS4_4SM904GMMA26MMA_64x16x32_S32S8S8_SS_TNEEEENS4_6LayoutINS5_IJNSA_ILi2EEESB_SB_EEENS5_IJSB_NSA_ILi0EEEST_EEEEENS5_IJNS4_10UnderscoreESW_SW_EEEEENS4_13SM90_TMA_LOADENS4_14ComposedLayoutINS4_7SwizzleILi1ELi4ELi3EEENS4_18smem_ptr_flag_bitsILi8EEENSQ_INS5_IJNSA_ILi8EEESH_EEENS5_IJSH_SB_EEEEEEEvNS4_8identityESZ_S19_vS1A_EENS_8epilogue10collective6detail29Sm90TmaWarpSpecializedAdapterINS1D_15DefaultEpilogueIaSJ_SJ_NS1C_6thread17LinearCombinationIaLi1EiiLNS1H_9ScaleType4KindE0ELNS_15FloatRoundStyleE2EaEENS1_15EpilogueDefaultEEEEEvvEEEEvNT_6ParamsE --------------------------
	.section	.text._ZN7cutlass13device_kernelINS_4gemm6kernel13GemmUniversalIN4cute5tupleIJiiiiEEENS1_10collective13CollectiveMmaINS1_34MainloopSm90TmaGmmaWarpSpecializedILi34ENS5_IJNS4_1CILi1EEESB_SB_EEENS1_35KernelTmaWarpSpecializedCooperativeEEENS5_IJNSA_ILi128EEENSA_ILi80EEENSA_ILi32EEEEEEaNS5_IJlSB_lEEEaSJ_NS4_8TiledMMAINS4_8MMA_AtomIJNS4_4SM904GMMA26MMA_64x16x32_S32S8S8_SS_TNEEEENS4_6LayoutINS5_IJNSA_ILi2EEESB_SB_EEENS5_IJSB_NSA_ILi0EEEST_EEEEENS5_IJNS4_10UnderscoreESW_SW_EEEEENS4_13SM90_TMA_LOADENS4_14ComposedLayoutINS4_7SwizzleILi1ELi4ELi3EEENS4_18smem_ptr_flag_bitsILi8EEENSQ_INS5_IJNSA_ILi8EEESH_EEENS5_IJSH_SB_EEEEEEEvNS4_8identityESZ_S19_vS1A_EENS_8epilogue10collective6detail29Sm90TmaWarpSpecializedAdapterINS1D_15DefaultEpilogueIaSJ_SJ_NS1C_6thread17LinearCombinationIaLi1EiiLNS1H_9ScaleType4KindE0ELNS_15FloatRoundStyleE2EaEENS1_15EpilogueDefaultEEEEEvvEEEEvNT_6ParamsE,"ax",@progbits
	.align	128
.text._ZN7cutlass13device_kernelINS_4gemm6kernel13GemmUniversalIN4cute5tupleIJiiiiEEENS1_10collective13CollectiveMmaINS1_34MainloopSm90TmaGmmaWarpSpecializedILi34ENS5_IJNS4_1CILi1EEESB_SB_EEENS1_35KernelTmaWarpSpecializedCooperativeEEENS5_IJNSA_ILi128EEENSA_ILi80EEENSA_ILi32EEEEEEaNS5_IJlSB_lEEEaSJ_NS4_8TiledMMAINS4_8MMA_AtomIJNS4_4SM904GMMA26MMA_64x16x32_S32S8S8_SS_TNEEEENS4_6LayoutINS5_IJNSA_ILi2EEESB_SB_EEENS5_IJSB_NSA_ILi0EEEST_EEEEENS5_IJNS4_10UnderscoreESW_SW_EEEEENS4_13SM90_TMA_LOADENS4_14ComposedLayoutINS4_7SwizzleILi1ELi4ELi3EEENS4_18smem_ptr_flag_bitsILi8EEENSQ_INS5_IJNSA_ILi8EEESH_EEENS5_IJSH_SB_EEEEEEEvNS4_8identityESZ_S19_vS1A_EENS_8epilogue10collective6detail29Sm90TmaWarpSpecializedAdapterINS1D_15DefaultEpilogueIaSJ_SJ_NS1C_6thread17LinearCombinationIaLi1EiiLNS1H_9ScaleType4KindE0ELNS_15FloatRoundStyleE2EaEENS1_15EpilogueDefaultEEEEEvvEEEEvNT_6ParamsE:
        .type           _ZN7cutlass13device_kernelINS_4gemm6kernel13GemmUniversalIN4cute5tupleIJiiiiEEENS1_10collective13CollectiveMmaINS1_34MainloopSm90TmaGmmaWarpSpecializedILi34ENS5_IJNS4_1CILi1EEESB_SB_EEENS1_35KernelTmaWarpSpecializedCooperativeEEENS5_IJNSA_ILi128EEENSA_ILi80EEENSA_ILi32EEEEEEaNS5_IJlSB_lEEEaSJ_NS4_8TiledMMAINS4_8MMA_AtomIJNS4_4SM904GMMA26MMA_64x16x32_S32S8S8_SS_TNEEEENS4_6LayoutINS5_IJNSA_ILi2EEESB_SB_EEENS5_IJSB_NSA_ILi0EEEST_EEEEENS5_IJNS4_10UnderscoreESW_SW_EEEEENS4_13SM90_TMA_LOADENS4_14ComposedLayoutINS4_7SwizzleILi1ELi4ELi3EEENS4_18smem_ptr_flag_bitsILi8EEENSQ_INS5_IJNSA_ILi8EEESH_EEENS5_IJSH_SB_EEEEEEEvNS4_8identityESZ_S19_vS1A_EENS_8epilogue10collective6detail29Sm90TmaWarpSpecializedAdapterINS1D_15DefaultEpilogueIaSJ_SJ_NS1C_6thread17LinearCombinationIaLi1EiiLNS1H_9ScaleType4KindE0ELNS_15FloatRoundStyleE2EaEENS1_15EpilogueDefaultEEEEEvvEEEEvNT_6ParamsE,@function
        .size           _ZN7cutlass13device_kernelINS_4gemm6kernel13GemmUniversalIN4cute5tupleIJiiiiEEENS1_10collective13CollectiveMmaINS1_34MainloopSm90TmaGmmaWarpSpecializedILi34ENS5_IJNS4_1CILi1EEESB_SB_EEENS1_35KernelTmaWarpSpecializedCooperativeEEENS5_IJNSA_ILi128EEENSA_ILi80EEENSA_ILi32EEEEEEaNS5_IJlSB_lEEEaSJ_NS4_8TiledMMAINS4_8MMA_AtomIJNS4_4SM904GMMA26MMA_64x16x32_S32S8S8_SS_TNEEEENS4_6LayoutINS5_IJNSA_ILi2EEESB_SB_EEENS5_IJSB_NSA_ILi0EEEST_EEEEENS5_IJNS4_10UnderscoreESW_SW_EEEEENS4_13SM90_TMA_LOADENS4_14ComposedLayoutINS4_7SwizzleILi1ELi4ELi3EEENS4_18smem_ptr_flag_bitsILi8EEENSQ_INS5_IJNSA_ILi8EEESH_EEENS5_IJSH_SB_EEEEEEEvNS4_8identityESZ_S19_vS1A_EENS_8epilogue10collective6detail29Sm90TmaWarpSpecializedAdapterINS1D_15DefaultEpilogueIaSJ_SJ_NS1C_6thread17LinearCombinationIaLi1EiiLNS1H_9ScaleType4KindE0ELNS_15FloatRoundStyleE2EaEENS1_15EpilogueDefaultEEEEEvvEEEEvNT_6ParamsE,(.L_x_211 - _ZN7cutlass13device_kernelINS_4gemm6kernel13GemmUniversalIN4cute5tupleIJiiiiEEENS1_10collective13CollectiveMmaINS1_34MainloopSm90TmaGmmaWarpSpecializedILi34ENS5_IJNS4_1CILi1EEESB_SB_EEENS1_35KernelTmaWarpSpecializedCooperativeEEENS5_IJNSA_ILi128EEENSA_ILi80EEENSA_ILi32EEEEEEaNS5_IJlSB_lEEEaSJ_NS4_8TiledMMAINS4_8MMA_AtomIJNS4_4SM904GMMA26MMA_64x16x32_S32S8S8_SS_TNEEEENS4_6LayoutINS5_IJNSA_ILi2EEESB_SB_EEENS5_IJSB_NSA_ILi0EEEST_EEEEENS5_IJNS4_10UnderscoreESW_SW_EEEEENS4_13SM90_TMA_LOADENS4_14ComposedLayoutINS4_7SwizzleILi1ELi4ELi3EEENS4_18smem_ptr_flag_bitsILi8EEENSQ_INS5_IJNSA_ILi8EEESH_EEENS5_IJSH_SB_EEEEEEEvNS4_8identityESZ_S19_vS1A_EENS_8epilogue10collective6detail29Sm90TmaWarpSpecializedAdapterINS1D_15DefaultEpilogueIaSJ_SJ_NS1C_6thread17LinearCombinationIaLi1EiiLNS1H_9ScaleType4KindE0ELNS_15FloatRoundStyleE2EaEENS1_15EpilogueDefaultEEEEEvvEEEEvNT_6ParamsE)
        .other          _ZN7cutlass13device_kernelINS_4gemm6kernel13GemmUniversalIN4cute5tupleIJiiiiEEENS1_10collective13CollectiveMmaINS1_34MainloopSm90TmaGmmaWarpSpecializedILi34ENS5_IJNS4_1CILi1EEESB_SB_EEENS1_35KernelTmaWarpSpecializedCooperativeEEENS5_IJNSA_ILi128EEENSA_ILi80EEENSA_ILi32EEEEEEaNS5_IJlSB_lEEEaSJ_NS4_8TiledMMAINS4_8MMA_AtomIJNS4_4SM904GMMA26MMA_64x16x32_S32S8S8_SS_TNEEEENS4_6LayoutINS5_IJNSA_ILi2EEESB_SB_EEENS5_IJSB_NSA_ILi0EEEST_EEEEENS5_IJNS4_10UnderscoreESW_SW_EEEEENS4_13SM90_TMA_LOADENS4_14ComposedLayoutINS4_7SwizzleILi1ELi4ELi3EEENS4_18smem_ptr_flag_bitsILi8EEENSQ_INS5_IJNSA_ILi8EEESH_EEENS5_IJSH_SB_EEEEEEEvNS4_8identityESZ_S19_vS1A_EENS_8epilogue10collective6detail29Sm90TmaWarpSpecializedAdapterINS1D_15DefaultEpilogueIaSJ_SJ_NS1C_6thread17LinearCombinationIaLi1EiiLNS1H_9ScaleType4KindE0ELNS_15FloatRoundStyleE2EaEENS1_15EpilogueDefaultEEEEEvvEEEEvNT_6ParamsE,@"STO_CUDA_ENTRY STV_DEFAULT"
_ZN7cutlass13device_kernelINS_4gemm6kernel13GemmUniversalIN4cute5tupleIJiiiiEEENS1_10collective13CollectiveMmaINS1_34MainloopSm90TmaGmmaWarpSpecializedILi34ENS5_IJNS4_1CILi1EEESB_SB_EEENS1_35KernelTmaWarpSpecializedCooperativeEEENS5_IJNSA_ILi128EEENSA_ILi80EEENSA_ILi32EEEEEEaNS5_IJlSB_lEEEaSJ_NS4_8TiledMMAINS4_8MMA_AtomIJNS4_4SM904GMMA26MMA_64x16x32_S32S8S8_SS_TNEEEENS4_6LayoutINS5_IJNSA_ILi2EEESB_SB_EEENS5_IJSB_NSA_ILi0EEEST_EEEEENS5_IJNS4_10UnderscoreESW_SW_EEEEENS4_13SM90_TMA_LOADENS4_14ComposedLayoutINS4_7SwizzleILi1ELi4ELi3EEENS4_18smem_ptr_flag_bitsILi8EEENSQ_INS5_IJNSA_ILi8EEESH_EEENS5_IJSH_SB_EEEEEEEvNS4_8identityESZ_S19_vS1A_EENS_8epilogue10collective6detail29Sm90TmaWarpSpecializedAdapterINS1D_15DefaultEpilogueIaSJ_SJ_NS1C_6thread17LinearCombinationIaLi1EiiLNS1H_9ScaleType4KindE0ELNS_15FloatRoundStyleE2EaEENS1_15EpilogueDefaultEEEEEvvEEEEvNT_6ParamsE:
[----:B------:R-:W0:Y:S01]  /*0000*/  LDC R1, c[0x0][0x28] ;  /* 0x00000a00ff017b82 */ /* 0x000e220000000800 */
[----:B------:R-:W1:Y:S01]  /*0010*/  S2R R3, SR_TID.X ;  /* 0x0000000000037919 */ /* 0x000e620000002100 */
[----:B------:R-:W-:Y:S01]  /*0020*/  ELECT P0, URZ, PT ;  /* 0x00000000003f782f */ /* 0x000fe20003800000 */
[----:B------:R-:W-:Y:S01]  /*0030*/  BSSY B0, `(.L_x_0) ;  /* 0x000000f000007945 */ /* 0x000fe20003800000 */
[--C-:B-1----:R-:W-:Y:S02]  /*0040*/  SHF.R.U32.HI R0, RZ, 0x5, R3.reuse ;  /* 0x00000005ff007819 */ /* 0x102fe40000011603 */
[----:B------:R-:W-:-:S03]  /*0050*/  SHF.R.U32.HI R14, RZ, 0x7, R3 ;  /* 0x00000007ff0e7819 */ /* 0x000fc60000011603 */
[----:B------:R-:W1:Y:S04]  /*0060*/  SHFL.IDX PT, R4, R0, RZ, 0x1f ;  /* 0x00001fff00047589 */ /* 0x000e6800000e0000 */
[----:B------:R2:W3:Y:S01]  /*0070*/  SHFL.IDX PT, R10, R14, RZ, 0x1f ;  /* 0x00001fff0e0a7589 */ /* 0x0004e200000e0000 */
[----:B-1----:R-:W-:-:S13]  /*0080*/  ISETP.NE.OR P0, PT, R4, RZ, !P0 ;  /* 0x000000ff0400720c */ /* 0x002fda0004705670 */
[----:B0-23--:R-:W-:Y:S05]  /*0090*/  @P0 BRA `(.L_x_1) ;  /* 0x0000000000200947 */ /* 0x00dfea0003800000 */
[----:B------:R-:W-:Y:S02]  /*00a0*/  ULDC.64 UR4, c[0x0][0x198] ;  /* 0x0000660000047ab9 */ /* 0x000fe40000000a00 */
[----:B------:R-:W-:Y:S02]  /*00b0*/  UIADD3 UR6, UP0, UR4, 0xf0, URZ ;  /* 0x000000f004067890 */ /* 0x000fe4000ff1e03f */
[----:B------:R-:W-:Y:S02]  /*00c0*/  UIADD3 UR4, UP1, UR4, 0x1f0, URZ ;  /* 0x000001f004047890 */ /* 0x000fe4000ff3e03f */
[----:B------:R-:W-:Y:S02]  /*00d0*/  UIADD3.X UR7, URZ, UR5, URZ, UP0, !UPT ;  /* 0x000000053f077290 */ /* 0x000fe400087fe43f */
[----:B------:R-:W-:-:S07]  /*00e0*/  UIADD3.X UR5, URZ, UR5, URZ, UP1, !UPT ;  /* 0x000000053f057290 */ /* 0x000fce0008ffe43f */
[----:B------:R0:W-:Y:S02]  /*00f0*/  UTMACCTL.PF [UR6] ;  /* 0x00000000060079b9 */ /* 0x0001e40008040000 */
[----:B------:R0:W-:Y:S02]  /*0100*/  UTMACCTL.PF [UR4] ;  /* 0x00000000040079b9 */ /* 0x0001e40008040000 */
[----:B0-----:R-:W-:Y:S01]  /*0110*/  NOP ;  /* 0x0000000000007918 */ /* 0x001fe20000000000 */
.L_x_1:
[----:B------:R-:W-:Y:S05]  /*0120*/  BSYNC B0 ;  /* 0x0000000000007941 */ /* 0x000fea0003800000 */
.L_x_0:
[----:B------:R-:W0:Y:S02]  /*0130*/  SHFL.IDX PT, R2, R0, RZ, 0x1f ;  /* 0x00001fff00027589 */ /* 0x000e2400000e0000 */
[----:B0-----:R-:W-:-:S13]  /*0140*/  ISETP.NE.AND P0, PT, R2, RZ, PT ;  /* 0x000000ff0200720c */ /* 0x001fda0003f05270 */
[----:B------:R-:W-:Y:S05]  /*0150*/  @P0 BRA `(.L_x_2) ;  /* 0x0000000400540947 */ /* 0x000fea0003800000 */
[----:B------:R-:W-:Y:S01]  /*0160*/  ELECT P0, URZ, PT ;  /* 0x00000000003f782f */ /* 0x000fe20003800000 */
[----:B------:R-:W-:-:S12]  /*0170*/  BSSY B0, `(.L_x_2) ;  /* 0x0000053000007945 */ /* 0x000fd80003800000 */
[----:B------:R-:W-:Y:S05]  /*0180*/  @!P0 BRA `(.L_x_3) ;  /* 0x0000000400448947 */ /* 0x000fea0003800000 */
[----:B------:R-:W0:Y:S01]  /*0190*/  S2UR UR8, SR_CgaCtaId ;  /* 0x00000000000879c3 */ /* 0x000e220000008800 */
[----:B------:R-:W-:Y:S01]  /*01a0*/  UMOV UR4, 0x400 ;  /* 0x0000040000047882 */ /* 0x000fe20000000000 */
[----:B------:R-:W-:Y:S01]  /*01b0*/  UMOV UR5, 0x1 ;  /* 0x0000000100057882 */ /* 0x000fe20000000000 */
[----:B------:R-:W-:Y:S02]  /*01c0*/  UMOV UR6, 0x100 ;  /* 0x0000010000067882 */ /* 0x000fe40000000000 */
[----:B------:R-:W-:-:S04]  /*01d0*/  UIADD3 UR6, -UR6, 0x100000, URZ ;  /* 0x0010000006067890 */ /* 0x000fc8000fffe13f */
[----:B------:R-:W-:Y:S02]  /*01e0*/  USHF.L.U32 UR7, UR6, 0xb, URZ ;  /* 0x0000000b06077899 */ /* 0x000fe4000800063f */
[----:B------:R-:W-:Y:S02]  /*01f0*/  USHF.L.U32 UR6, UR6, 0x1, URZ ;  /* 0x0000000106067899 */ /* 0x000fe4000800063f */
[----:B0-----:R-:W-:Y:S02]  /*0200*/  ULEA UR8, UR8, UR4, 0x18 ;  /* 0x0000000408087291 */ /* 0x001fe4000f8ec03f */
[----:B------:R-:W-:-:S04]  /*0210*/  UIADD3 UR4, -UR5, 0x100000, URZ ;  /* 0x0010000005047890 */ /* 0x000fc8000fffe13f */
[----:B------:R-:W-:Y:S02]  /*0220*/  USHF.L.U32 UR5, UR4, 0xb, URZ ;  /* 0x0000000b04057899 */ /* 0x000fe4000800063f */
[----:B------:R-:W-:Y:S01]  /*0230*/  USHF.L.U32 UR4, UR4, 0x1, URZ ;  /* 0x0000000104047899 */ /* 0x000fe2000800063f */
[----:B------:R-:W0:Y:S11]  /*0240*/  FENCE.VIEW.ASYNC.S ;  /* 0x00000000000073c6 */ /* 0x000e360000000000 */
[----:B0-----:R0:W1:Y:S01]  /*0250*/  SYNCS.EXCH.64 URZ, [UR8], UR4 ;  /* 0x00000004083f75b2 */ /* 0x0010620008000100 */
[----:B------:R0:W2:Y:S01]  /*0260*/  SYNCS.EXCH.64 URZ, [UR8+0x110], UR6 ;  /* 0x00011006083f75b2 */ /* 0x0000a20008000100 */
[----:B------:R0:W3:Y:S01]  /*0270*/  SYNCS.EXCH.64 URZ, [UR8+0x8], UR4 ;  /* 0x00000804083f75b2 */ /* 0x0000e20008000100 */
[----:B------:R0:W4:Y:S01]  /*0280*/  SYNCS.EXCH.64 URZ, [UR8+0x118], UR6 ;  /* 0x00011806083f75b2 */ /* 0x0001220008000100 */
[----:B------:R0:W0:Y:S01]  /*0290*/  SYNCS.EXCH.64 URZ, [UR8+0x10], UR4 ;  /* 0x00001004083f75b2 */ /* 0x0000220008000100 */
        /* <DEDUP_REMOVED lines=63> */
[----:B-1234-:R-:W-:Y:S01]  /*0690*/  NOP ;  /* 0x0000000000007918 */ /* 0x01efe20000000000 */
.L_x_3:
[----:B0-----:R-:W-:Y:S05]  /*06a0*/  BSYNC B0 ;  /* 0x0000000000007941 */ /* 0x001fea0003800000 */
.L_x_2:
[----:B------:R-:W0:Y:S01]  /*06b0*/  SHFL.IDX PT, R0, R0, RZ, 0x1f ;  /* 0x00001fff00007589 */ /* 0x000e2200000e0000 */
[----:B------:R-:W-:Y:S01]  /*06c0*/  ELECT P0, URZ, PT ;  /* 0x00000000003f782f */ /* 0x000fe20003800000 */
[----:B------:R-:W1:Y:S01]  /*06d0*/  LDC R2, c[0x0][0x65c] ;  /* 0x00019700ff027b82 */ /* 0x000e620000000800 */
[----:B------:R-:W-:Y:S01]  /*06e0*/  SHF.R.S32.HI R7, RZ, 0x1f, R4 ;  /* 0x0000001fff077819 */ /* 0x000fe20000011404 */
[----:B------:R-:W2:Y:S01]  /*06f0*/  S2R R5, SR_CTAID.Y ;  /* 0x0000000000057919 */ /* 0x000ea20000002600 */
[----:B------:R-:W-:Y:S01]  /*0700*/  UMOV UR4, 0x20 ;  /* 0x0000002000047882 */ /* 0x000fe20000000000 */
[----:B------:R-:W-:Y:S01]  /*0710*/  NOP ;  /* 0x0000000000007918 */ /* 0x000fe20000000000 */
[----:B------:R-:W-:Y:S01]  /*0720*/  LEA.HI R7, R7, R4, RZ, 0x2 ;  /* 0x0000000407077211 */ /* 0x000fe200078f10ff */
[----:B------:R-:W3:Y:S01]  /*0730*/  S2R R6, SR_CTAID.X ;  /* 0x0000000000067919 */ /* 0x000ee20000002500 */
[----:B------:R-:W-:Y:S01]  /*0740*/  ISETP.NE.AND P2, PT, R10, RZ, PT ;  /* 0x000000ff0a00720c */ /* 0x000fe20003f45270 */
[----:B------:R-:W-:Y:S01]  /*0750*/  NOP ;  /* 0x0000000000007918 */ /* 0x000fe20000000000 */
[----:B------:R-:W-:-:S02]  /*0760*/  LOP3.LUT R7, R7, 0xfffffffc, RZ, 0xc0, !PT ;  /* 0xfffffffc07077812 */ /* 0x000fc400078ec0ff */
[----:B0-----:R-:W-:Y:S02]  /*0770*/  ISETP.NE.OR P0, PT, R0, RZ, !P0 ;  /* 0x000000ff0000720c */ /* 0x001fe40004705670 */
[----:B-1----:R-:W-:-:S04]  /*0780*/  ISETP.NE.AND P3, PT, R2, 0x1, PT ;  /* 0x000000010200780c */ /* 0x002fc80003f65270 */
[----:B------:R-:W-:Y:S01]  /*0790*/  P2R R0, PR, RZ, 0x8 ;  /* 0x00000008ff007803 */ /* 0x000fe20000000000 */
[----:B------:R-:W-:Y:S01]  /*07a0*/  IMAD.IADD R0, R4, 0x1, -R7 ;  /* 0x0000000104007824 */ /* 0x000fe200078e0a07 */
[----:B------:R-:W-:Y:S01]  /*07b0*/  LOP3.LUT R4, R3, 0x7f, RZ, 0xc0, !PT ;  /* 0x0000007f03047812 */ /* 0x000fe200078ec0ff */
[----:B------:R-:W-:-:S03]  /*07c0*/  IMAD.MOV.U32 R7, RZ, RZ, RZ ;  /* 0x000000ffff077224 */ /* 0x000fc600078e00ff */
[----:B------:R-:W-:Y:S01]  /*07d0*/  ISETP.NE.AND P1, PT, R0, 0x3, PT ;  /* 0x000000030000780c */ /* 0x000fe20003f25270 */
[----:B------:R-:W-:Y:S01]  /*07e0*/  VOTEU.ALL UP0, P0 ;  /* 0x00000000003f7886 */ /* 0x000fe20000000000 */
[----:B------:R-:W-:Y:S01]  /*07f0*/  VOTEU.ALL UP1, P0 ;  /* 0x00000000003f7886 */ /* 0x000fe20000020000 */
[----:B------:R-:W3:Y:S01]  /*0800*/  @P3 LDC R17, c[0x0][0x10] ;  /* 0x00000400ff113b82 */ /* 0x000ee20000000800 */
[----:B--2---:R-:W-:Y:S02]  /*0810*/  @P3 IMAD.MOV.U32 R8, RZ, RZ, R5 ;  /* 0x000000ffff083224 */ /* 0x004fe400078e0005 */
[----:B------:R-:W-:Y:S01]  /*0820*/  @!UP0 UMOV UR6, 0x400 ;  /* 0x0000040000068882 */ /* 0x000fe20000000000 */
[----:B------:R-:W-:-:S04]  /*0830*/  @!UP0 UIADD3 UR4, -UR4, 0x100000, URZ ;  /* 0x0010000004048890 */ /* 0x000fc8000fffe13f */
[----:B------:R-:W-:Y:S02]  /*0840*/  @!UP0 USHF.L.U32 UR5, UR4, 0xb, URZ ;  /* 0x0000000b04058899 */ /* 0x000fe4000800063f */
[----:B------:R-:W-:Y:S01]  /*0850*/  @!UP0 USHF.L.U32 UR4, UR4, 0x1, URZ ;  /* 0x0000000104048899 */ /* 0x000fe2000800063f */
[----:B------:R-:W-:Y:S01]  /*0860*/  @P3 IMAD.MOV.U32 R9, RZ, RZ, RZ ;  /* 0x000000ffff093224 */ /* 0x000fe200078e00ff */
[----:B------:R-:W0:Y:S08]  /*0870*/  @!UP0 S2UR UR7, SR_CgaCtaId ;  /* 0x00000000000789c3 */ /* 0x000e300000008800 */
[----:B------:R-:W1:Y:S01]  /*0880*/  @!P3 LDC R11, c[0x0][0xc] ;  /* 0x00000300ff0bbb82 */ /* 0x000e620000000800 */
[----:B---3--:R-:W-:Y:S01]  /*0890*/  @P3 IMAD.WIDE.U32 R16, R6, R17, R8 ;  /* 0x0000001106103225 */ /* 0x008fe200078e0008 */
[----:B0-----:R-:W-:Y:S01]  /*08a0*/  @!UP0 ULEA UR8, UR7, UR6, 0x18 ;  /* 0x0000000607088291 */ /* 0x001fe2000f8ec03f */
[----:B------:R-:W-:-:S02]  /*08b0*/  VOTEU.ALL UP0, P0 ;  /* 0x00000000003f7886 */ /* 0x000fc40000000000 */
[----:B------:R-:W-:Y:S01]  /*08c0*/  ULDC UR6, c[0x0][0xc] ;  /* 0x0000030000067ab9 */ /* 0x000fe20000000800 */
[----:B------:R-:W-:Y:S01]  /*08d0*/  ISETP.EQ.OR P0, PT, R0, RZ, !P1 ;  /* 0x000000ff0000720c */ /* 0x000fe20004f02670 */
[----:B------:R-:W-:-:S03]  /*08e0*/  ULDC UR7, c[0x0][0x10] ;  /* 0x0000040000077ab9 */ /* 0x000fc60000000800 */
[C---:B------:R-:W-:Y:S01]  /*08f0*/  ISETP.EQ.AND P0, PT, R10.reuse, RZ, P0 ;  /* 0x000000ff0a00720c */ /* 0x040fe20000702270 */
[----:B------:R-:W-:Y:S02]  /*0900*/  VIADD R10, R10, 0xffffffff ;  /* 0xffffffff0a0a7836 */ /* 0x000fe40000000000 */
[----:B-1----:R-:W-:Y:S01]  /*0910*/  @!P3 IMAD.WIDE.U32 R8, R11, R5, R6 ;  /* 0x000000050b08b225 */ /* 0x002fe200078e0006 */
[----:B------:R-:W0:Y:S02]  /*0920*/  FENCE.VIEW.ASYNC.S ;  /* 0x00000000000073c6 */ /* 0x000e240000000000 */
[----:B0-----:R-:W0:Y:S01]  /*0930*/  @!UP0 SYNCS.EXCH.64 URZ, [UR8+0x230], UR4 ;  /* 0x00023004083f85b2 */ /* 0x001e220008000100 */
[----:B------:R-:W-:Y:S01]  /*0940*/  SEL R18, RZ, 0x1, !P0 ;  /* 0x00000001ff127807 */ /* 0x000fe20004000000 */
[----:B------:R-:W-:Y:S01]  /*0950*/  @P3 IMAD.MOV.U32 R11, RZ, RZ, RZ ;  /* 0x000000ffff0b3224 */ /* 0x000fe200078e00ff */
[----:B------:R-:W-:Y:S01]  /*0960*/  ISETP.GE.U32.AND P1, PT, R10, 0x2, PT ;  /* 0x000000020a00780c */ /* 0x000fe20003f26070 */
[----:B------:R-:W-:-:S02]  /*0970*/  @!P3 IMAD.MOV.U32 R16, RZ, RZ, R8 ;  /* 0x000000ffff10b224 */ /* 0x000fc400078e0008 */
[----:B------:R-:W-:Y:S01]  /*0980*/  @P3 IMAD.IADD R17, R17, 0x1, R11 ;  /* 0x0000000111113824 */ /* 0x000fe200078e020b */
[----:B------:R-:W-:Y:S01]  /*0990*/  SEL R18, R18, 0x2, P1 ;  /* 0x0000000212127807 */ /* 0x000fe20000800000 */
[----:B------:R-:W-:Y:S01]  /*09a0*/  @!P3 IMAD.MOV.U32 R17, RZ, RZ, R9 ;  /* 0x000000ffff11b224 */ /* 0x000fe200078e0009 */
[----:B------:R1:W0:Y:S01]  /*09b0*/  @!UP1 SYNCS.EXCH.64 URZ, [UR8+0x238], UR4 ;  /* 0x00023804083f95b2 */ /* 0x0002220008000100 */
[----:B------:R-:W-:Y:S01]  /*09c0*/  NOP ;  /* 0x0000000000007918 */ /* 0x000fe20000000000 */
[----:B-1----:R-:W-:-:S03]  /*09d0*/  UIMAD.WIDE.U32 UR4, UR6, UR7, URZ ;  /* 0x00000007060472a5 */ /* 0x002fc6000f8e003f */
[----:B------:R-:W-:Y:S02]  /*09e0*/  ULDC UR6, c[0x0][0x14] ;  /* 0x0000050000067ab9 */ /* 0x000fe40000000800 */
[----:B------:R-:W-:Y:S02]  /*09f0*/  UIMAD.WIDE.U32 UR36, UR4, UR6, URZ ;  /* 0x00000006042472a5 */ /* 0x000fe4000f8e003f */
[----:B------:R-:W-:-:S04]  /*0a00*/  UIMAD UR42, UR5, UR6, URZ ;  /* 0x00000006052a72a4 */ /* 0x000fc8000f8e023f */
[----:B------:R-:W-:Y:S01]  /*0a10*/  UIADD3 UR42, UR37, UR42, URZ ;  /* 0x0000002a252a7290 */ /* 0x000fe2000fffe03f */
[----:B0-----:R-:W-:Y:S06]  /*0a20*/  BAR.SYNC.DEFER_BLOCKING 0x0 ;  /* 0x0000000000007b1d */ /* 0x001fec0000010000 */
[----:B------:R-:W-:Y:S05]  /*0a30*/  @!P2 BRA `(.L_x_4) ;  /* 0x00000040003ca947 */ /* 0x000fea0003800000 */
[----:B------:R-:W-:-:S13]  /*0a40*/  ISETP.GT.U32.AND P0, PT, R10, 0x1, PT ;  /* 0x000000010a00780c */ /* 0x000fda0003f04070 */
[----:B------:R-:W-:Y:S05]  /*0a50*/  @P0 EXIT ;  /* 0x000000000000094d */ /* 0x000fea0003800000 */
[----:B------:R-:W-:Y:S01]  /*0a60*/  ULDC.64 UR4, c[0x0][0x650] ;  /* 0x0001940000047ab9 */ /* 0x000fe20000000a00 */
[----:B------:R-:W-:Y:S01]  /*0a70*/  PRMT R0, RZ, 0x7610, R0 ;  /* 0x00007610ff007816 */ /* 0x000fe20000000000 */
[----:B------:R-:W-:Y:S01]  /*0a80*/  IMAD.MOV.U32 R73, RZ, RZ, -0x1 ;  /* 0xffffffffff497424 */ /* 0x000fe200078e00ff */
[----:B------:R-:W-:Y:S01]  /*0a90*/  ISETP.GE.U32.AND P0, PT, R16, UR4, PT ;  /* 0x0000000410007c0c */ /* 0x000fe2000bf06070 */
[----:B------:R-:W-:Y:S02]  /*0aa0*/  IMAD.MOV.U32 R74, RZ, RZ, -0x1 ;  /* 0xffffffffff4a7424 */ /* 0x000fe400078e00ff */
[----:B------:R-:W-:Y:S01]  /*0ab0*/  IMAD.MOV.U32 R77, RZ, RZ, -0x1 ;  /* 0xffffffffff4d7424 */ /* 0x000fe200078e00ff */
[----:B------:R-:W-:-:S13]  /*0ac0*/  ISETP.GE.U32.AND.EX P0, PT, R17, UR5, PT, P0 ;  /* 0x0000000511007c0c */ /* 0x000fda000bf06100 */
[----:B------:R-:W-:Y:S05]  /*0ad0*/  @P0 BRA `(.L_x_5) ;  /* 0x0000000400540947 */ /* 0x000fea0003800000 */
[----:B------:R-:W0:Y:S01]  /*0ae0*/  LDC.64 R20, c[0x0][0x628] ;  /* 0x00018a00ff147b82 */ /* 0x000e220000000a00 */
[----:B------:R-:W-:Y:S02]  /*0af0*/  IMAD.MOV.U32 R8, RZ, RZ, R16 ;  /* 0x000000ffff087224 */ /* 0x000fe400078e0010 */
[----:B------:R-:W-:-:S05]  /*0b00*/  IMAD.MOV.U32 R9, RZ, RZ, R17 ;  /* 0x000000ffff097224 */ /* 0x000fca00078e0011 */
[----:B------:R-:W1:Y:S08]  /*0b10*/  LDC R0, c[0x0][0x630] ;  /* 0x00018c00ff007b82 */ /* 0x000e700000000800 */
[----:B------:R-:W2:Y:S01]  /*0b20*/  LDC.64 R22, c[0x0][0x620] ;  /* 0x00018800ff167b82 */ /* 0x000ea20000000a00 */
[----:B0-----:R-:W-:-:S04]  /*0b30*/  ISETP.NE.U32.AND P0, PT, R20, RZ, PT ;  /* 0x000000ff1400720c */ /* 0x001fc80003f05070 */
[----:B------:R-:W-:-:S13]  /*0b40*/  ISETP.NE.AND.EX P0, PT, R21, RZ, PT, P0 ;  /* 0x000000ff1500720c */ /* 0x000fda0003f05300 */
[----:B-12---:R-:W-:Y:S05]  /*0b50*/  @!P0 BRA `(.L_x_6) ;  /* 0x0000000000288947 */ /* 0x006fea0003800000 */
[----:B------:R-:W0:Y:S02]  /*0b60*/  LDC R13, c[0x0][0x634] ;  /* 0x00018d00ff0d7b82 */ /* 0x000e240000000800 */
[----:B0-----:R-:W-:-:S05]  /*0b70*/  IADD3 R13, P0, R16, R13, RZ ;  /* 0x0000000d100d7210 */ /* 0x001fca0007f1e0ff */
[----:B------:R-:W-:-:S04]  /*0b80*/  IMAD.X R15, RZ, RZ, R17, P0 ;  /* 0x000000ffff0f7224 */ /* 0x000fc800000e0611 */
[----:B------:R-:W-:-:S04]  /*0b90*/  IMAD.WIDE.U32 R8, R15, R20, RZ ;  /* 0x000000140f087225 */ /* 0x000fc800078e00ff */
[----:B------:R-:W-:-:S04]  /*0ba0*/  IMAD.WIDE.U32 R10, P0, R13, R21, R8 ;  /* 0x000000150d0a7225 */ /* 0x000fc80007800008 */
[----:B------:R-:W-:-:S04]  /*0bb0*/  IMAD.WIDE.U32 R8, R13, R20, RZ ;  /* 0x000000140d087225 */ /* 0x000fc800078e00ff */
[----:B------:R-:W-:Y:S01]  /*0bc0*/  IMAD.X R13, RZ, RZ, RZ, P0 ;  /* 0x000000ffff0d7224 */ /* 0x000fe200000e06ff */
[----:B------:R-:W-:Y:S01]  /*0bd0*/  IADD3 RZ, P0, R9, R10, RZ ;  /* 0x0000000a09ff7210 */ /* 0x000fe20007f1e0ff */
[----:B------:R-:W-:-:S04]  /*0be0*/  IMAD.MOV.U32 R12, RZ, RZ, R11 ;  /* 0x000000ffff0c7224 */ /* 0x000fc800078e000b */
[----:B------:R-:W-:-:S08]  /*0bf0*/  IMAD.WIDE.U32.X R8, R15, R21, R12, P0 ;  /* 0x000000150f087225 */ /* 0x000fd000000e040c */
.L_x_6:
[-CC-:B------:R-:W-:Y:S01]  /*0c00*/  SHF.R.U64 R77, R8, R0.reuse, R9.reuse ;  /* 0x00000000084d7219 */ /* 0x180fe20000001209 */
[----:B------:R-:W0:Y:S01]  /*0c10*/  LDC R12, c[0x0][0x618] ;  /* 0x00018600ff0c7b82 */ /* 0x000e220000000800 */
[----:B------:R-:W-:Y:S01]  /*0c20*/  SHF.R.U32.HI R7, RZ, R0, R9 ;  /* 0x00000000ff077219 */ /* 0x000fe20000011609 */
[----:B------:R-:W-:Y:S01]  /*0c30*/  ULDC UR4, c[0x0][0x150] ;  /* 0x0000540000047ab9 */ /* 0x000fe20000000800 */
[----:B------:R-:W-:Y:S02]  /*0c40*/  IADD3 R11, P0, RZ, -R77, RZ ;  /* 0x8000004dff0b7210 */ /* 0x000fe40007f1e0ff */
[----:B------:R-:W-:-:S03]  /*0c50*/  I2FP.F32.U32 R0, R6 ;  /* 0x0000000600007245 */ /* 0x000fc60000201000 */
[----:B------:R-:W1:Y:S01]  /*0c60*/  LDC.64 R30, c[0x0][0x640] ;  /* 0x00019000ff1e7b82 */ /* 0x000e620000000a00 */
[----:B------:R-:W-:Y:S02]  /*0c70*/  IMAD.X R13, RZ, RZ, ~R7, P0 ;  /* 0x000000ffff0d7224 */ /* 0x000fe400000e0e07 */
[----:B------:R-:W-:Y:S01]  /*0c80*/  FMUL R0, R0, UR4 ;  /* 0x0000000400007c20 */ /* 0x000fe20008400000 */
[----:B------:R-:W-:Y:S01]  /*0c90*/  IMAD.WIDE.U32 R8, R11, R22, R16 ;  /* 0x000000160b087225 */ /* 0x000fe200078e0010 */
[----:B------:R-:W-:-:S03]  /*0ca0*/  ULDC UR4, c[0x0][0x154] ;  /* 0x0000550000047ab9 */ /* 0x000fc60000000800 */
[----:B------:R-:W-:Y:S01]  /*0cb0*/  IMAD R10, R13, R22, RZ ;  /* 0x000000160d0a7224 */ /* 0x000fe200078e02ff */
[----:B------:R-:W2:Y:S01]  /*0cc0*/  LDC R7, c[0x0][0x144] ;  /* 0x00005100ff077b82 */ /* 0x000ea20000000800 */
[----:B------:R-:W3:Y:S02]  /*0cd0*/  F2I.U32.TRUNC.NTZ R0, R0 ;  /* 0x0000000000007305 */ /* 0x000ee4000020f000 */
[----:B------:R-:W-:-:S04]  /*0ce0*/  IMAD R11, R11, R23, R10 ;  /* 0x000000170b0b7224 */ /* 0x000fc800078e020a */
[----:B------:R-:W-:Y:S01]  /*0cf0*/  IMAD.IADD R9, R9, 0x1, R11 ;  /* 0x0000000109097824 */ /* 0x000fe200078e020b */
[----:B------:R-:W4:Y:S01]  /*0d00*/  LDC R24, c[0x0][0x608] ;  /* 0x00018200ff187b82 */ /* 0x000f220000000800 */
[----:B------:R-:W-:-:S03]  /*0d10*/  IMAD.MOV.U32 R11, RZ, RZ, -0x1 ;  /* 0xffffffffff0b7424 */ /* 0x000fc600078e00ff */
[-CC-:B0-----:R-:W-:Y:S02]  /*0d20*/  SHF.R.U64 R22, R8, R12.reuse, R9.reuse ;  /* 0x0000000c08167219 */ /* 0x181fe40000001209 */
[----:B------:R-:W-:Y:S02]  /*0d30*/  I2FP.F32.U32 R8, R5 ;  /* 0x0000000500087245 */ /* 0x000fe40000201000 */
[----:B------:R-:W0:Y:S01]  /*0d40*/  LDC R28, c[0x0][0x658] ;  /* 0x00019600ff1c7b82 */ /* 0x000e220000000800 */
[----:B-1----:R-:W-:Y:S01]  /*0d50*/  ISETP.NE.U32.AND P0, PT, R30, RZ, PT ;  /* 0x000000ff1e00720c */ /* 0x002fe20003f05070 */
[----:B---3--:R-:W-:Y:S02]  /*0d60*/  IMAD.MOV R10, RZ, RZ, -R0 ;  /* 0x000000ffff0a7224 */ /* 0x008fe400078e0a00 */
[----:B------:R-:W-:Y:S01]  /*0d70*/  FMUL R8, R8, UR4 ;  /* 0x0000000408087c20 */ /* 0x000fe20008400000 */
[----:B------:R-:W-:Y:S02]  /*0d80*/  SHF.R.U32.HI R9, RZ, R12, R9 ;  /* 0x0000000cff097219 */ /* 0x000fe40000011609 */
[----:B------:R-:W-:Y:S01]  /*0d90*/  ISETP.NE.AND.EX P0, PT, R31, RZ, PT, P0 ;  /* 0x000000ff1f00720c */ /* 0x000fe20003f05300 */
[----:B------:R1:W3:Y:S01]  /*0da0*/  F2I.U32.TRUNC.NTZ R15, R8 ;  /* 0x00000008000f7305 */ /* 0x0002e2000020f000 */
[----:B------:R-:W1:Y:S01]  /*0db0*/  LDC R20, c[0x0][0x148] ;  /* 0x00005200ff147b82 */ /* 0x000e620000000800 */
[----:B--2---:R-:W-:-:S07]  /*0dc0*/  IMAD R0, R7, R10, R6 ;  /* 0x0000000a07007224 */ /* 0x004fce00078e0206 */
[----:B------:R-:W2:Y:S01]  /*0dd0*/  LDC R26, c[0x0][0x600] ;  /* 0x00018000ff1a7b82 */ /* 0x000ea20000000800 */
[-CC-:B----4-:R-:W-:Y:S02]  /*0de0*/  SHF.R.U64 R32, R22, R24.reuse, R9.reuse ;  /* 0x0000001816207219 */ /* 0x190fe40000001209 */
[----:B------:R-:W-:Y:S01]  /*0df0*/  SHF.R.U32.HI R7, RZ, R24, R9 ;  /* 0x00000018ff077219 */ /* 0x000fe20000011609 */
[----:B------:R-:W-:-:S04]  /*0e00*/  IMAD.MOV.U32 R9, RZ, RZ, 0x1 ;  /* 0x00000001ff097424 */ /* 0x000fc800078e00ff */
[----:B------:R-:W4:Y:S01]  /*0e10*/  LDC R21, c[0x0][0x648] ;  /* 0x00019200ff157b82 */ /* 0x000f220000000800 */
[-C--:B0-----:R-:W-:Y:S02]  /*0e20*/  SHF.L.U32 R6, R11, R28.reuse, RZ ;  /* 0x0000001c0b067219 */ /* 0x081fe400000006ff */
[--C-:B------:R-:W-:Y:S02]  /*0e30*/  SHF.R.U64 R24, R32, R28, R7.reuse ;  /* 0x0000001c20187219 */ /* 0x100fe40000001207 */
[----:B------:R-:W-:Y:S02]  /*0e40*/  LOP3.LUT R13, RZ, R6, RZ, 0x33, !PT ;  /* 0x00000006ff0d7212 */ /* 0x000fe400078e33ff */
[-C--:B------:R-:W-:Y:S01]  /*0e50*/  SHF.R.U32.HI R7, RZ, R28.reuse, R7 ;  /* 0x0000001cff077219 */ /* 0x080fe20000011607 */
[----:B------:R-:W0:Y:S01]  /*0e60*/  LDC R23, c[0x0][0x638] ;  /* 0x00018e00ff177b82 */ /* 0x000e220000000800 */
[----:B------:R-:W-:Y:S01]  /*0e70*/  SHF.L.U32 R12, R9, R28, RZ ;  /* 0x0000001c090c7219 */ /* 0x000fe200000006ff */
[----:B------:R-:W-:-:S06]  /*0e80*/  IMAD.MOV.U32 R6, RZ, RZ, R24 ;  /* 0x000000ffff067224 */ /* 0x000fcc00078e0018 */
[----:B------:R-:W0:Y:S01]  /*0e90*/  LDC R73, c[0x0][0x610] ;  /* 0x00018400ff497b82 */ /* 0x000e220000000800 */
[----:B-1-3--:R-:W-:Y:S05]  /*0ea0*/  @!P0 BRA `(.L_x_7) ;  /* 0x0000000000288947 */ /* 0x00afea0003800000 */
[----:B------:R-:W1:Y:S02]  /*0eb0*/  LDC R11, c[0x0][0x64c] ;  /* 0x00019300ff0b7b82 */ /* 0x000e640000000800 */
[----:B-1----:R-:W-:-:S05]  /*0ec0*/  IADD3 R11, P0, R24, R11, RZ ;  /* 0x0000000b180b7210 */ /* 0x002fca0007f1e0ff */
        /* <DEDUP_REMOVED lines=8> */
.L_x_7:
[----:B----4-:R-:W-:Y:S01]  /*0f50*/  SHF.R.U64 R6, R6, R21, R7 ;  /* 0x0000001506067219 */ /* 0x010fe20000001207 */
[----:B--2---:R-:W-:Y:S01]  /*0f60*/  VIADD R7, R26, 0xffffffff ;  /* 0xffffffff1a077836 */ /* 0x004fe20000000000 */
[----:B------:R-:W-:Y:S01]  /*0f70*/  LOP3.LUT R13, R32, R13, RZ, 0xc0, !PT ;  /* 0x0000000d200d7212 */ /* 0x000fe200078ec0ff */
[----:B------:R-:W-:Y:S02]  /*0f80*/  IMAD.MOV R15, RZ, RZ, -R15 ;  /* 0x000000ffff0f7224 */ /* 0x000fe400078e0a0f */
[----:B------:R-:W-:Y:S02]  /*0f90*/  IMAD.MOV R8, RZ, RZ, -R6 ;  /* 0x000000ffff087224 */ /* 0x000fe400078e0a06 */
[----:B------:R-:W-:Y:S01]  /*0fa0*/  IMAD R13, R12, R6, R13 ;  /* 0x000000060c0d7224 */ /* 0x000fe200078e020d */
[----:B------:R-:W-:Y:S01]  /*0fb0*/  LOP3.LUT R6, R22, R7, RZ, 0xc0, !PT ;  /* 0x0000000716067212 */ /* 0x000fe200078ec0ff */
[----:B------:R-:W-:Y:S02]  /*0fc0*/  @P3 IMAD R0, R20, R15, R5 ;  /* 0x0000000f14003224 */ /* 0x000fe400078e0205 */
[----:B0-----:R-:W-:-:S02]  /*0fd0*/  IMAD R5, R8, R23, R24 ;  /* 0x0000001708057224 */ /* 0x001fc400078e0218 */
[----:B------:R-:W-:Y:S02]  /*0fe0*/  IMAD R73, R13, R73, R0 ;  /* 0x000000490d497224 */ /* 0x000fe400078e0200 */
[----:B------:R-:W-:Y:S02]  /*0ff0*/  IMAD R6, R5, R26, R6 ;  /* 0x0000001a05067224 */ /* 0x000fe400078e0206 */
[----:B------:R-:W-:-:S03]  /*1000*/  IMAD.MOV.U32 R0, RZ, RZ, 0x1 ;  /* 0x00000001ff007424 */ /* 0x000fc600078e00ff */
[----:B------:R-:W-:Y:S02]  /*1010*/  SEL R74, R6, R73, !P3 ;  /* 0x00000049064a7207 */ /* 0x000fe40005800000 */
[----:B------:R-:W-:-:S07]  /*1020*/  SEL R73, R73, R6, !P3 ;  /* 0x0000000649497207 */ /* 0x000fce0005800000 */
.L_x_5:
[----:B------:R-:W-:-:S08]  /*1030*/  NOP ;  /* 0x0000000000007918 */ /* 0x000fd00000000000 */
[----:B------:R-:W0:Y:S02]  /*1040*/  USETMAXREG.TRY_ALLOC.CTAPOOL UP0, 0xe8 ;  /* 0x000000e8000079c8 */ /* 0x000e240008000600 */
[----:B0-----:R-:W-:-:S13]  /*1050*/  PLOP3.LUT P0, PT, PT, PT, UP0, 0x80, 0x0 ;  /* 0x000000000000781c */ /* 0x001fda0003f0f008 */
[----:B------:R-:W-:Y:S05]  /*1060*/  @!P0 BRA `(.L_x_5) ;  /* 0xfffffffc00f08947 */ /* 0x000fea000383ffff */
[----:B------:R-:W-:Y:S01]  /*1070*/  ULDC.64 UR4, c[0x0][0x598] ;  /* 0x0001660000047ab9 */ /* 0x000fe20000000a00 */
[----:B------:R-:W-:Y:S01]  /*1080*/  ULDC.64 UR38, c[0x0][0x208] ;  /* 0x0000820000267ab9 */ /* 0x000fe20000000a00 */
[----:B------:R-:W-:-:S04]  /*1090*/  ISETP.NE.U32.AND P0, PT, RZ, UR4, PT ;  /* 0x00000004ff007c0c */ /* 0x000fc8000bf05070 */
[----:B------:R-:W-:-:S13]  /*10a0*/  ISETP.NE.AND.EX P0, PT, RZ, UR5, PT, P0 ;  /* 0x00000005ff007c0c */ /* 0x000fda000bf05300 */
[----:B------:R-:W-:Y:S05]  /*10b0*/  @!P0 BRA `(.L_x_8) ;  /* 0x00000000001c8947 */ /* 0x000fea0003800000 */
[----:B------:R-:W0:Y:S02]  /*10c0*/  LDC.64 R6, c[0x0][0x598] ;  /* 0x00016600ff067b82 */ /* 0x000e240000000a00 */
[----:B0-----:R-:W2:Y:S02]  /*10d0*/  LDG.E.64 R6, desc[UR38][R6.64] ;  /* 0x0000002606067981 */ /* 0x001ea4000c1e1b00 */
[----:B--2---:R-:W-:-:S04]  /*10e0*/  ISETP.NE.U32.AND P0, PT, R6, RZ, PT ;  /* 0x000000ff0600720c */ /* 0x004fc80003f05070 */
[----:B------:R-:W-:-:S13]  /*10f0*/  ISETP.NE.AND.EX P0, PT, R7, RZ, PT, P0 ;  /* 0x000000ff0700720c */ /* 0x000fda0003f05300 */
[----:B------:R-:W-:Y:S05]  /*1100*/  @!P0 BRA `(.L_x_8) ;  /* 0x0000000000088947 */ /* 0x000fea0003800000 */
[----:B------:R0:W5:Y:S01]  /*1110*/  LD.E R19, desc[UR38][R6.64] ;  /* 0x0000002606137980 */ /* 0x000162000c101900 */
[----:B------:R-:W-:Y:S05]  /*1120*/  BRA `(.L_x_9) ;  /* 0x0000000000247947 */ /* 0x000fea0003800000 */
.L_x_8:
[----:B------:R-:W-:Y:S02]  /*1130*/  ULDC.64 UR4, c[0x0][0x588] ;  /* 0x0001620000047ab9 */ /* 0x000fe40000000a00 */
[----:B------:R-:W-:-:S04]  /*1140*/  ISETP.NE.U32.AND P0, PT, RZ, UR4, PT ;  /* 0x00000004ff007c0c */ /* 0x000fc8000bf05070 */
[----:B------:R-:W-:-:S13]  /*1150*/  ISETP.NE.AND.EX P0, PT, RZ, UR5, PT, P0 ;  /* 0x00000005ff007c0c */ /* 0x000fda000bf05300 */
[----:B------:R-:W-:Y:S05]  /*1160*/  @!P0 BRA `(.L_x_10) ;  /* 0x00000000000c8947 */ /* 0x000fea0003800000 */
[----:B------:R-:W0:Y:S02]  /*1170*/  LDC.64 R6, c[0x0][0x588] ;  /* 0x00016200ff067b82 */ /* 0x000e240000000a00 */
[----:B0-----:R1:W5:Y:S01]  /*1180*/  LDG.E R19, desc[UR38][R6.64] ;  /* 0x0000002606137981 */ /* 0x001362000c1e1900 */
[----:B------:R-:W-:Y:S05]  /*1190*/  BRA `(.L_x_9) ;  /* 0x0000000000087947 */ /* 0x000fea0003800000 */
.L_x_10:
[----:B------:R-:W-:Y:S02]  /*11a0*/  ULDC UR4, c[0x0][0x580] ;  /* 0x0001600000047ab9 */ /* 0x000fe40000000800 */
[----:B------:R-:W-:-:S07]  /*11b0*/  IMAD.U32 R19, RZ, RZ, UR4 ;  /* 0x00000004ff137e24 */ /* 0x000fce000f8e00ff */
.L_x_9:
[----:B------:R-:W-:Y:S02]  /*11c0*/  ULDC.64 UR4, c[0x0][0x5a0] ;  /* 0x0001680000047ab9 */ /* 0x000fe40000000a00 */
[----:B------:R-:W-:-:S04]  /*11d0*/  ISETP.NE.U32.AND P0, PT, RZ, UR4, PT ;  /* 0x00000004ff007c0c */ /* 0x000fc8000bf05070 */
[----:B------:R-:W-:-:S13]  /*11e0*/  ISETP.NE.AND.EX P0, PT, RZ, UR5, PT, P0 ;  /* 0x00000005ff007c0c */ /* 0x000fda000bf05300 */
[----:B------:R-:W-:Y:S05]  /*11f0*/  @!P0 BRA `(.L_x_11) ;  /* 0x00000000001c8947 */ /* 0x000fea0003800000 */
[----:B01----:R-:W0:Y:S02]  /*1200*/  LDC.64 R6, c[0x0][0x5a0] ;  /* 0x00016800ff067b82 */ /* 0x003e240000000a00 */
[----:B0-----:R-:W2:Y:S02]  /*1210*/  LDG.E.64 R6, desc[UR38][R6.64] ;  /* 0x0000002606067981 */ /* 0x001ea4000c1e1b00 */
[----:B--2---:R-:W-:-:S04]  /*1220*/  ISETP.NE.U32.AND P0, PT, R6, RZ, PT ;  /* 0x000000ff0600720c */ /* 0x004fc80003f05070 */
[----:B------:R-:W-:-:S13]  /*1230*/  ISETP.NE.AND.EX P0, PT, R7, RZ, PT, P0 ;  /* 0x000000ff0700720c */ /* 0x000fda0003f05300 */
[----:B------:R-:W-:Y:S05]  /*1240*/  @!P0 BRA `(.L_x_11) ;  /* 0x0000000000088947 */ /* 0x000fea0003800000 */
[----:B------:R0:W5:Y:S01]  /*1250*/  LD.E R64, desc[UR38][R6.64] ;  /* 0x0000002606407980 */ /* 0x000162000c101900 */
[----:B------:R-:W-:Y:S05]  /*1260*/  BRA `(.L_x_12) ;  /* 0x0000000000247947 */ /* 0x000fea0003800000 */
.L_x_11:
[----:B------:R-:W-:Y:S02]  /*1270*/  ULDC.64 UR4, c[0x0][0x590] ;  /* 0x0001640000047ab9 */ /* 0x000fe40000000a00 */
[----:B------:R-:W-:-:S04]  /*1280*/  ISETP.NE.U32.AND P0, PT, RZ, UR4, PT ;  /* 0x00000004ff007c0c */ /* 0x000fc8000bf05070 */
[----:B------:R-:W-:-:S13]  /*1290*/  ISETP.NE.AND.EX P0, PT, RZ, UR5, PT, P0 ;  /* 0x00000005ff007c0c */ /* 0x000fda000bf05300 */
[----:B------:R-:W-:Y:S05]  /*12a0*/  @!P0 BRA `(.L_x_13) ;  /* 0x00000000000c8947 */ /* 0x000fea0003800000 */
[----:B------:R-:W2:Y:S02]  /*12b0*/  LDC.64 R64, c[0x0][0x590] ;  /* 0x00016400ff407b82 */ /* 0x000ea40000000a00 */
[----:B--2---:R2:W5:Y:S01]  /*12c0*/  LDG.E R64, desc[UR38][R64.64] ;  /* 0x0000002640407981 */ /* 0x004562000c1e1900 */
[----:B------:R-:W-:Y:S05]  /*12d0*/  BRA `(.L_x_12) ;  /* 0x0000000000087947 */ /* 0x000fea0003800000 */
.L_x_13:
[----:B------:R-:W-:Y:S02]  /*12e0*/  ULDC UR4, c[0x0][0x584] ;  /* 0x0001610000047ab9 */ /* 0x000fe40000000800 */
[----:B------:R-:W-:-:S07]  /*12f0*/  IMAD.U32 R64, RZ, RZ, UR4 ;  /* 0x00000004ff407e24 */ /* 0x000fce000f8e00ff */
.L_x_12:
[----:B------:R-:W-:-:S13]  /*1300*/  LOP3.LUT P0, RZ, R0, 0xff, RZ, 0xc0, !PT ;  /* 0x000000ff00ff7812 */ /* 0x000fda000780c0ff */
[----:B------:R-:W-:Y:S05]  /*1310*/  @!P0 EXIT ;  /* 0x000000000000894d */ /* 0x000fea0003800000 */
[----:B------:R-:W3:Y:S01]  /*1320*/  LDC R66, c[0x0][0x658] ;  /* 0x00019600ff427b82 */ /* 0x000ee20000000800 */
[----:B------:R-:W-:Y:S01]  /*1330*/  ULDC.64 UR6, c[0x0][0x288] ;  /* 0x0000a20000067ab9 */ /* 0x000fe20000000a00 */
[----:B------:R-:W-:Y:S01]  /*1340*/  LOP3.LUT R14, R14, 0x1, RZ, 0xc0, !PT ;  /* 0x000000010e0e7812 */ /* 0x000fe200078ec0ff */
[----:B------:R-:W-:Y:S01]  /*1350*/  UIADD3 UR4, UR7, 0x1f, URZ ;  /* 0x0000001f07047890 */ /* 0x000fe2000fffe03f */
[----:B------:R-:W-:Y:S01]  /*1360*/  SHF.R.U32.HI R0, RZ, 0x2, R3 ;  /* 0x00000002ff007819 */ /* 0x000fe20000011603 */
[----:B01----:R-:W-:Y:S01]  /*1370*/  IMAD.MOV.U32 R7, RZ, RZ, -0x1 ;  /* 0xffffffffff077424 */ /* 0x003fe200078e00ff */
[----:B------:R-:W-:Y:S01]  /*1380*/  SHF.R.U32.HI R4, RZ, 0x1, R4 ;  /* 0x00000001ff047819 */ /* 0x000fe20000011604 */
[----:B------:R-:W-:Y:S01]  /*1390*/  USHF.R.S32.HI UR5, URZ, 0x1f, UR4 ;  /* 0x0000001f3f057899 */ /* 0x000fe20008011404 */
[----:B------:R-:W0:Y:S01]  /*13a0*/  LDC R69, c[0x0][0x600] ;  /* 0x00018000ff457b82 */ /* 0x000e220000000800 */
[----:B------:R-:W-:Y:S01]  /*13b0*/  IMAD.SHL.U32 R5, R14, 0x40, RZ ;  /* 0x000000400e057824 */ /* 0x000fe200078e00ff */
[----:B------:R-:W-:Y:S01]  /*13c0*/  LOP3.LUT R0, R0, 0x7, RZ, 0xc0, !PT ;  /* 0x0000000700007812 */ /* 0x000fe200078ec0ff */
[----:B------:R-:W-:Y:S01]  /*13d0*/  ULEA.HI UR5, UR5, UR4, URZ, 0x5 ;  /* 0x0000000405057291 */ /* 0x000fe2000f8f283f */
[----:B------:R-:W-:Y:S01]  /*13e0*/  LOP3.LUT R23, R4, 0x30, RZ, 0xc0, !PT ;  /* 0x0000003004177812 */ /* 0x000fe200078ec0ff */
[----:B------:R-:W-:Y:S01]  /*13f0*/  IMAD.MOV.U32 R9, RZ, RZ, 0x1 ;  /* 0x00000001ff097424 */ /* 0x000fe200078e00ff */
[--C-:B------:R-:W-:Y:S01]  /*1400*/  LOP3.LUT R22, R5, 0x40, R0.reuse, 0xe2, !PT ;  /* 0x0000004005167812 */ /* 0x100fe200078ee200 */
[----:B------:R-:W-:Y:S01]  /*1410*/  USHF.R.S32.HI UR43, URZ, 0x5, UR5 ;  /* 0x000000053f2b7899 */ /* 0x000fe20008011405 */
[-C--:B------:R-:W-:Y:S01]  /*1420*/  IADD3 R5, RZ, -R23.reuse, -R0 ;  /* 0x80000017ff057210 */ /* 0x080fe20007ffe800 */
[----:B------:R-:W-:Y:S01]  /*1430*/  IMAD.U32 R6, RZ, RZ, UR6 ;  /* 0x00000006ff067e24 */ /* 0x000fe2000f8e00ff */
[C---:B--2---:R-:W-:Y:S01]  /*1440*/  LOP3.LUT R65, R3.reuse, 0x3, RZ, 0xc0, !PT ;  /* 0x0000000303417812 */ /* 0x044fe200078ec0ff */
[----:B------:R-:W-:Y:S01]  /*1450*/  UISETP.LT.AND UP0, UPT, UR43, 0x1, UPT ;  /* 0x000000012b00788c */ /* 0x000fe2000bf01270 */
[----:B------:R-:W-:Y:S01]  /*1460*/  LOP3.LUT R68, R3, 0x80, RZ, 0xc0, !PT ;  /* 0x0000008003447812 */ /* 0x000fe200078ec0ff */
[----:B------:R-:W-:Y:S01]  /*1470*/  IMAD R5, R14, -0x40, R5 ;  /* 0xffffffc00e057824 */ /* 0x000fe200078e0205 */
[----:B------:R-:W-:Y:S01]  /*1480*/  ULDC UR4, c[0x0][0x284] ;  /* 0x0000a10000047ab9 */ /* 0x000fe20000000800 */
[----:B------:R-:W-:Y:S01]  /*1490*/  LOP3.LUT R22, R22, R23, RZ, 0xfc, !PT ;  /* 0x0000001716167212 */ /* 0x000fe200078efcff */
[----:B------:R-:W-:Y:S01]  /*14a0*/  USEL UR44, UR43, 0x1, UP0 ;  /* 0x000000012b2c7887 */ /* 0x000fe20008000000 */
[-C--:B---3--:R-:W-:Y:S01]  /*14b0*/  SHF.L.U32 R7, R7, R66.reuse, RZ ;  /* 0x0000004207077219 */ /* 0x088fe200000006ff */
[----:B------:R-:W-:Y:S01]  /*14c0*/  IMAD R65, R65, -0x2, R6 ;  /* 0xfffffffe41417824 */ /* 0x000fe200078e0206 */
[----:B------:R-:W-:Y:S01]  /*14d0*/  SHF.L.U32 R66, R9, R66, RZ ;  /* 0x0000004209427219 */ /* 0x000fe200000006ff */
[----:B------:R-:W-:Y:S01]  /*14e0*/  IMAD.SHL.U32 R67, R3, 0x2, RZ ;  /* 0x0000000203437824 */ /* 0x000fe200078e00ff */
[----:B------:R-:W-:Y:S01]  /*14f0*/  SHF.R.U32.HI R68, RZ, 0x7, R68 ;  /* 0x00000007ff447819 */ /* 0x000fe20000011644 */
[----:B------:R-:W-:Y:S01]  /*1500*/  VIADD R71, R5, UR4 ;  /* 0x0000000405477c36 */ /* 0x000fe20008000000 */
[----:B------:R-:W-:Y:S01]  /*1510*/  LOP3.LUT R70, RZ, R7, RZ, 0x33, !PT ;  /* 0x00000007ff467212 */ /* 0x000fe200078e33ff */
[----:B0-----:R-:W-:Y:S01]  /*1520*/  VIADD R69, R69, 0xffffffff ;  /* 0xffffffff45457836 */ /* 0x001fe20000000000 */
[----:B------:R-:W-:Y:S01]  /*1530*/  UIADD3 UR44, UR43, -UR44, URZ ;  /* 0x8000002c2b2c7290 */ /* 0x000fe2000fffe03f */
[----:B------:R-:W-:Y:S01]  /*1540*/  IMAD.MOV.U32 R23, RZ, RZ, RZ ;  /* 0x000000ffff177224 */ /* 0x000fe200078e00ff */
[----:B------:R-:W-:Y:S01]  /*1550*/  UMOV UR40, URZ ;  /* 0x0000003f00287c82 */ /* 0x000fe20008000000 */
[----:B------:R-:W-:-:S09]  /*1560*/  UMOV UR41, URZ ;  /* 0x0000003f00297c82 */ /* 0x000fd20008000000 */
.L_x_115:
[----:B0-----:R-:W0:Y:S01]  /*1570*/  SHFL.IDX PT, R0, R68, RZ, 0x1f ;  /* 0x00001fff44007589 */ /* 0x001e2200000e0000 */
[----:B-1----:R-:W1:Y:S01]  /*1580*/  S2UR UR7, SR_CgaCtaId ;  /* 0x00000000000779c3 */ /* 0x002e620000008800 */
[----:B------:R-:W-:Y:S01]  /*1590*/  UMOV UR6, 0x400 ;  /* 0x0000040000067882 */ /* 0x000fe20000000000 */
[----:B0-----:R-:W-:Y:S01]  /*15a0*/  R2UR UR4, R0 ;  /* 0x00000000000472ca */ /* 0x001fe200000e0000 */
[----:B-1----:R-:W-:-:S12]  /*15b0*/  ULEA UR46, UR7, UR6, 0x18 ;  /* 0x00000006072e7291 */ /* 0x002fd8000f8ec03f */
[----:B------:R-:W-:-:S04]  /*15c0*/  ULEA.HI UR5, UR4, UR4, URZ, 0x1 ;  /* 0x0000000404057291 */ /* 0x000fc8000f8f083f */
[----:B------:R-:W-:-:S04]  /*15d0*/  ULOP3.LUT UR5, UR5, 0x1ffffe, URZ, 0xc0, !UPT ;  /* 0x001ffffe05057892 */ /* 0x000fc8000f8ec03f */
[----:B------:R-:W-:-:S03]  /*15e0*/  UIADD3 UR5, UR4, -UR5, URZ ;  /* 0x8000000504057290 */ /* 0x000fc6000fffe03f */
[----:B------:R-:W-:Y:S01]  /*15f0*/  ULDC UR4, c[0x0][0x28c] ;  /* 0x0000a30000047ab9 */ /* 0x000fe20000000800 */
[----:B------:R-:W-:Y:S01]  /*1600*/  ULEA UR5, UR5, UR46, 0xb ;  /* 0x0000002e05057291 */ /* 0x000fe2000f8e583f */
[----:B------:R-:W-:-:S03]  /*1610*/  ISETP.LT.AND P0, PT, RZ, UR4, PT ;  /* 0x00000004ff007c0c */ /* 0x000fc6000bf01270 */
[----:B------:R-:W-:-:S04]  /*1620*/  UIADD3 UR5, UR5, 0x300, URZ ;  /* 0x0000030005057890 */ /* 0x000fc8000fffe03f */
[----:B------:R-:W-:-:S04]  /*1630*/  USHF.R.U32.HI UR5, URZ, 0x4, UR5 ;  /* 0x000000043f057899 */ /* 0x000fc80008011605 */
[----:B------:R-:W-:-:S04]  /*1640*/  ULOP3.LUT UR5, UR5, 0x3fff, URZ, 0xc0, !UPT ;  /* 0x00003fff05057892 */ /* 0x000fc8000f8ec03f */
[----:B------:R-:W-:Y:S01]  /*1650*/  ULOP3.LUT UR45, UR5, 0x10000, URZ, 0xfc, !UPT ;  /* 0x00010000052d7892 */ /* 0x000fe2000f8efc3f */
[----:B---34-:R-:W-:Y:S11]  /*1660*/  @P0 BRA `(.L_x_14) ;  /* 0x0000000000400947 */ /* 0x018ff60003800000 */
[----:B------:R-:W-:Y:S01]  /*1670*/  MOV R0, 0x0 ;  /* 0x0000000000007802 */ /* 0x000fe20000000f00 */
[----:B------:R-:W-:Y:S01]  /*1680*/  ULDC.64 UR4, c[0x4][0x68] ;  /* 0x01001a0000047ab9 */ /* 0x000fe20000000a00 */
[----:B------:R-:W-:Y:S01]  /*1690*/  ULDC.64 UR6, c[0x4][0x8] ;  /* 0x0100020000067ab9 */ /* 0x000fe20000000a00 */
[----:B------:R-:W-:Y:S01]  /*16a0*/  IMAD.U32 R4, RZ, RZ, UR4 ;  /* 0x00000004ff047e24 */ /* 0x000fe2000f8e00ff */
[----:B------:R0:W1:Y:S01]  /*16b0*/  LDC.64 R14, c[0x4][R0] ;  /* 0x01000000000e7b82 */ /* 0x0000620000000a00 */
[----:B------:R-:W-:Y:S01]  /*16c0*/  IMAD.U32 R5, RZ, RZ, UR5 ;  /* 0x00000005ff057e24 */ /* 0x000fe2000f8e00ff */
[----:B------:R-:W-:Y:S01]  /*16d0*/  ULDC.64 UR4, c[0x4][0x70] ;  /* 0x01001c0000047ab9 */ /* 0x000fe20000000a00 */
[----:B------:R-:W-:Y:S02]  /*16e0*/  IMAD.U32 R10, RZ, RZ, UR6 ;  /* 0x00000006ff0a7e24 */ /* 0x000fe4000f8e00ff */
[----:B------:R-:W-:Y:S02]  /*16f0*/  IMAD.U32 R6, RZ, RZ, UR4 ;  /* 0x00000004ff067e24 */ /* 0x000fe4000f8e00ff */
[----:B------:R-:W-:-:S02]  /*1700*/  IMAD.U32 R7, RZ, RZ, UR5 ;  /* 0x00000005ff077e24 */ /* 0x000fc4000f8e00ff */
[----:B------:R-:W-:Y:S02]  /*1710*/  IMAD.U32 R11, RZ, RZ, UR7 ;  /* 0x00000007ff0b7e24 */ /* 0x000fe4000f8e00ff */
[----:B------:R-:W-:Y:S02]  /*1720*/  IMAD.MOV.U32 R8, RZ, RZ, 0x1e1 ;  /* 0x000001e1ff087424 */ /* 0x000fe400078e00ff */
[----:B------:R-:W-:Y:S02]  /*1730*/  IMAD.MOV.U32 R12, RZ, RZ, 0x1 ;  /* 0x00000001ff0c7424 */ /* 0x000fe400078e00ff */
[----:B0-----:R-:W-:-:S07]  /*1740*/  IMAD.MOV.U32 R13, RZ, RZ, RZ ;  /* 0x000000ffff0d7224 */ /* 0x001fce00078e00ff */
[----:B------:R-:W-:-:S07]  /*1750*/  LEPC R20, `(.L_x_14) ;  /* 0x000000001014794e */ /* 0x000fce0000000000 */
[----:B-1---5:R-:W-:Y:S05]  /*1760*/  CALL.ABS.NOINC R14 ;  /* 0x000000000e007343 */ /* 0x022fea0003c00000 */
.L_x_14:
[----:B------:R-:W-:-:S04]  /*1770*/  LOP3.LUT R0, R18, 0x1, RZ, 0xfc, !PT ;  /* 0x0000000112007812 */ /* 0x000fc800078efcff */
[----:B------:R-:W-:-:S13]  /*1780*/  ISETP.NE.AND P0, PT, R0, 0x3, PT ;  /* 0x000000030000780c */ /* 0x000fda0003f05270 */
[----:B------:R-:W-:Y:S05]  /*1790*/  @!P0 BRA `(.L_x_15) ;  /* 0x0000000000048947 */ /* 0x000fea0003800000 */
[----:B------:R-:W-:Y:S01]  /*17a0*/  BPT.TRAP 0x1 ;  /* 0x000000040000795c */ /* 0x000fe20000300000 */
.L_x_15:
[----:B------:R-:W-:Y:S02]  /*17b0*/  IMAD.U32 R3, RZ, RZ, UR41 ;  /* 0x00000029ff037e24 */ /* 0x000fe4000f8e00ff */
[----:B------:R-:W-:-:S03]  /*17c0*/  IMAD.U32 R0, RZ, RZ, UR40 ;  /* 0x00000028ff007e24 */ /* 0x000fc6000f8e00ff */
[----:B------:R-:W-:Y:S02]  /*17d0*/  LEA R3, R3, UR46, 0x3 ;  /* 0x0000002e03037c11 */ /* 0x000fe4000f8e18ff */
[----:B------:R-:W-:-:S04]  /*17e0*/  SHF.L.U32 R0, R0, 0x1f, RZ ;  /* 0x0000001f00007819 */ /* 0x000fc800000006ff */
[----:B------:R0:W1:Y:S01]  /*17f0*/  SYNCS.PHASECHK.TRANS64.TRYWAIT P1, [R3+URZ], R0 ;  /* 0x00000000030075a7 */ /* 0x000062000802017f */
[----:B------:R-:W-:Y:S05]  /*1800*/  @!P0 BRA `(.L_x_16) ;  /* 0x0000000000048947 */ /* 0x000fea0003800000 */
[----:B------:R-:W-:Y:S01]  /*1810*/  BPT.TRAP 0x1 ;  /* 0x000000040000795c */ /* 0x000fe20000300000 */
.L_x_16:
[----:B------:R-:W-:-:S05]  /*1820*/  IMAD.U32 R4, RZ, RZ, UR44 ;  /* 0x0000002cff047e24 */ /* 0x000fca000f8e00ff */
[----:B------:R-:W-:Y:S01]  /*1830*/  ISETP.GE.AND P2, PT, R4, 0x1, PT ;  /* 0x000000010400780c */ /* 0x000fe20003f46270 */
[----:B-1----:R-:W-:-:S12]  /*1840*/  @P1 BRA `(.L_x_17) ;  /* 0x0000000000081947 */ /* 0x002fd80003800000 */
[----:B------:R-:W1:Y:S02]  /*1850*/  SYNCS.PHASECHK.TRANS64.TRYWAIT P1, [R3+URZ], R0 ;  /* 0x00000000030075a7 */ /* 0x000e64000802017f */
[----:B-1----:R-:W-:Y:S05]  /*1860*/  @!P1 BRA `(.L_x_18) ;  /* 0x0000005800589947 */ /* 0x002fea0003800000 */
.L_x_17:
[----:B------:R-:W-:Y:S05]  /*1870*/  WARPSYNC.ALL ;  /* 0x0000000000007948 */ /* 0x000fea0003800000 */
[----:B------:R-:W-:Y:S01]  /*1880*/  UIADD3 UR4, UR46, 0x22300, URZ ;  /* 0x000223002e047890 */ /* 0x000fe2000fffe03f */
[----:B------:R-:W-:Y:S01]  /*1890*/  WARPGROUP.ARRIVE ;  /* 0x00000000000079c5 */ /* 0x000fe20000000000 */
[----:B------:R-:W-:Y:S01]  /*18a0*/  UMOV UR5, 0xc0000010 ;  /* 0xc000001000057882 */ /* 0x000fe20000000000 */
[----:B------:R-:W-:Y:S01]  /*18b0*/  UMOV UR7, 0xc0000010 ;  /* 0xc000001000077882 */ /* 0x000fe20000000000 */
[----:B------:R-:W-:Y:S01]  /*18c0*/  USHF.R.U32.HI UR4, URZ, 0x4, UR4 ;  /* 0x000000043f047899 */ /* 0x000fe20008011604 */
[----:B------:R-:W-:-:S03]  /*18d0*/  UMOV UR9, UR5 ;  /* 0x0000000500097c82 */ /* 0x000fc60008000000 */
[----:B------:R-:W-:Y:S02]  /*18e0*/  ULOP3.LUT UR12, UR4, 0x3fff, URZ, 0xc0, !UPT ;  /* 0x00003fff040c7892 */ /* 0x000fe4000f8ec03f */
[----:B------:R-:W-:Y:S02]  /*18f0*/  ULEA UR4, UR41, UR45, 0x8 ;  /* 0x0000002d29047291 */ /* 0x000fe4000f8e403f */
[----:B------:R-:W-:-:S04]  /*1900*/  ULOP3.LUT UR12, UR12, 0x10000, URZ, 0xfc, !UPT ;  /* 0x000100000c0c7892 */ /* 0x000fc8000f8efc3f */
[----:B------:R-:W-:Y:S01]  /*1910*/  UIMAD UR10, UR41, 0xa0, UR12 ;  /* 0x000000a0290a78a4 */ /* 0x000fe2000f8e020c */
[----:B------:R-:W-:-:S03]  /*1920*/  UMOV UR8, UR4 ;  /* 0x0000000400087c82 */ /* 0x000fc60008000000 */
[----:B------:R-:W-:Y:S02]  /*1930*/  UIADD3 UR11, UR10, 0x20, URZ ;  /* 0x000000200a0b7890 */ /* 0x000fe4000fffe03f */
[----:B------:R-:W-:Y:S02]  /*1940*/  UIADD3 UR13, UR10, 0x40, URZ ;  /* 0x000000400a0d7890 */ /* 0x000fe4000fffe03f */
[----:B------:R-:W-:Y:S01]  /*1950*/  UMOV UR6, UR10 ;  /* 0x0000000a00067c82 */ /* 0x000fe20008000000 */
[----:B------:R-:W-:Y:S01]  /*1960*/  UIADD3 UR14, UR10, 0x60, URZ ;  /* 0x000000600a0e7890 */ /* 0x000fe2000fffe03f */
[----:B------:R-:W-:Y:S01]  /*1970*/  IGMMA.64x16x32.S8.S8 R56, gdesc[UR4], RZ, !UPT, gsb0 ;  /* 0x00600000043879f1 */ /* 0x000fe2000c0410ff */
[----:B------:R-:W-:Y:S01]  /*1980*/  UMOV UR6, UR11 ;  /* 0x0000000b00067c82 */ /* 0x000fe20008000000 */
[----:B------:R-:W-:Y:S01]  /*1990*/  UMOV UR7, 0xc0000010 ;  /* 0xc000001000077882 */ /* 0x000fe20000000000 */
[----:B------:R-:W-:Y:S01]  /*19a0*/  UIADD3 UR15, UR10, 0x80, URZ ;  /* 0x000000800a0f7890 */ /* 0x000fe2000fffe03f */
[----:B------:R-:W-:-:S02]  /*19b0*/  UMOV UR11, 0xc0000010 ;  /* 0xc0000010000b7882 */ /* 0x000fc40000000000 */
[----:B------:R-:W-:Y:S01]  /*19c0*/  UMOV UR10, UR13 ;  /* 0x0000000d000a7c82 */ /* 0x000fe20008000000 */
[----:B------:R-:W-:Y:S02]  /*19d0*/  WARPGROUP.DEPBAR.LE gsb0, 0x0 ;  /* 0x00008000000079c5 */ /* 0x000fe40000010000 */
[----:B------:R-:W-:-:S06]  /*19e0*/  WARPGROUP.ARRIVE ;  /* 0x00000000000079c5 */ /* 0x000fcc0000000000 */
[----:B------:R-:W-:Y:S01]  /*19f0*/  IGMMA.64x16x32.S8.S8 R48, gdesc[UR4], RZ, !UPT, gsb0 ;  /* 0x00600000043079f1 */ /* 0x000fe2000c0410ff */
[----:B------:R-:W-:Y:S01]  /*1a00*/  UMOV UR6, UR14 ;  /* 0x0000000e00067c82 */ /* 0x000fe20008000000 */
[----:B------:R-:W-:Y:S01]  /*1a10*/  UMOV UR7, 0xc0000010 ;  /* 0xc000001000077882 */ /* 0x000fe20000000000 */
[----:B------:R-:W-:Y:S02]  /*1a20*/  WARPGROUP.DEPBAR.LE gsb0, 0x0 ;  /* 0x00008000000079c5 */ /* 0x000fe40000010000 */
[----:B------:R-:W-:-:S06]  /*1a30*/  WARPGROUP.ARRIVE ;  /* 0x00000000000079c5 */ /* 0x000fcc0000000000 */
[----:B------:R-:W-:Y:S03]  /*1a40*/  IGMMA.64x16x32.S8.S8 R40, gdesc[UR8], RZ, !UPT, gsb0 ;  /* 0x00600000082879f1 */ /* 0x000fe6000c0410ff */
        /* <DEDUP_REMOVED lines=9> */
[----:B------:R-:W-:Y:S05]  /*1ae0*/  @!P2 BRA `(.L_x_19) ;  /* 0x000000040024a947 */ /* 0x000fea0003800000 */
[----:B------:R-:W-:Y:S01]  /*1af0*/  UIADD3 UR4, UR41, 0x1, URZ ;  /* 0x0000000129047890 */ /* 0x000fe2000fffe03f */
[----:B01----:R-:W-:Y:S01]  /*1b00*/  IMAD.U32 R0, RZ, RZ, UR44 ;  /* 0x0000002cff007e24 */ /* 0x003fe2000f8e00ff */
[----:B------:R-:W-:Y:S02]  /*1b10*/  UMOV UR9, UR41 ;  /* 0x0000002900097c82 */ /* 0x000fe40008000000 */
[----:B------:R-:W-:-:S04]  /*1b20*/  UISETP.NE.AND UP0, UPT, UR4, 0x22, UPT ;  /* 0x000000220400788c */ /* 0x000fc8000bf05270 */
[----:B------:R-:W-:Y:S02]  /*1b30*/  USEL UR5, URZ, 0x1, UP0 ;  /* 0x000000013f057887 */ /* 0x000fe40008000000 */
[----:B------:R-:W-:Y:S02]  /*1b40*/  USEL UR8, UR4, URZ, UP0 ;  /* 0x0000003f04087287 */ /* 0x000fe40008000000 */
[----:B------:R-:W-:-:S06]  /*1b50*/  ULOP3.LUT UR5, UR40, UR5, URZ, 0x3c, !UPT ;  /* 0x0000000528057292 */ /* 0x000fcc000f8e3c3f */
[----:B------:R-:W-:-:S07]  /*1b60*/  IMAD.U32 R5, RZ, RZ, UR5 ;  /* 0x00000005ff057e24 */ /* 0x000fce000f8e00ff */
.L_x_26:
[----:B01----:R-:W-:Y:S05]  /*1b70*/  @!P0 BRA `(.L_x_20) ;  /* 0x0000000000048947 */ /* 0x003fea0003800000 */
[----:B------:R-:W-:Y:S01]  /*1b80*/  BPT.TRAP 0x1 ;  /* 0x000000040000795c */ /* 0x000fe20000300000 */
.L_x_20:
[----:B------:R-:W0:Y:S01]  /*1b90*/  S2UR UR5, SR_CgaCtaId ;  /* 0x00000000000579c3 */ /* 0x000e220000008800 */
[----:B------:R-:W-:Y:S01]  /*1ba0*/  UMOV UR4, 0x400 ;  /* 0x0000040000047882 */ /* 0x000fe20000000000 */
[----:B------:R-:W-:Y:S01]  /*1bb0*/  SHF.L.U32 R3, R5, 0x1f, RZ ;  /* 0x0000001f05037819 */ /* 0x000fe200000006ff */
[----:B0-----:R-:W-:-:S04]  /*1bc0*/  ULEA UR15, UR5, UR4, 0x18 ;  /* 0x00000004050f7291 */ /* 0x001fc8000f8ec03f */
[----:B------:R-:W-:-:S09]  /*1bd0*/  ULEA UR4, UR8, UR15, 0x3 ;  /* 0x0000000f08047291 */ /* 0x000fd2000f8e183f */
[----:B------:R0:W1:Y:S01]  /*1be0*/  SYNCS.PHASECHK.TRANS64.TRYWAIT P1, [UR4], R3 ;  /* 0x00000003ff0075a7 */ /* 0x0000620008020144 */
[----:B------:R-:W-:Y:S05]  /*1bf0*/  @!P0 BRA `(.L_x_21) ;  /* 0x0000000000048947 */ /* 0x000fea0003800000 */
[----:B------:R-:W-:Y:S01]  /*1c00*/  BPT.TRAP 0x1 ;  /* 0x000000040000795c */ /* 0x000fe20000300000 */
.L_x_21:
[----:B-1----:R-:W-:Y:S05]  /*1c10*/  @P1 BRA `(.L_x_22) ;  /* 0x0000000000081947 */ /* 0x002fea0003800000 */
[----:B------:R-:W1:Y:S02]  /*1c20*/  SYNCS.PHASECHK.TRANS64.TRYWAIT P1, [UR4], R3 ;  /* 0x00000003ff0075a7 */ /* 0x000e640008020144 */
[----:B-1----:R-:W-:Y:S05]  /*1c30*/  @!P1 BRA `(.L_x_23) ;  /* 0x0000005400789947 */ /* 0x002fea0003800000 */
.L_x_22:
[----:B------:R-:W-:Y:S01]  /*1c40*/  ULEA UR4, UR8, UR45, 0x8 ;  /* 0x0000002d08047291 */ /* 0x000fe2000f8e403f */
[----:B------:R-:W-:Y:S01]  /*1c50*/  WARPGROUP.ARRIVE ;  /* 0x00000000000079c5 */ /* 0x000fe20000000000 */
[----:B------:R-:W-:Y:S01]  /*1c60*/  UIMAD UR10, UR8, 0xa0, UR12 ;  /* 0x000000a0080a78a4 */ /* 0x000fe2000f8e020c */
[----:B------:R-:W-:Y:S01]  /*1c70*/  UMOV UR5, 0xc0000010 ;  /* 0xc000001000057882 */ /* 0x000fe20000000000 */
[----:B------:R-:W-:Y:S02]  /*1c80*/  UMOV UR7, 0xc0000010 ;  /* 0xc000001000077882 */ /* 0x000fe40000000000 */
[----:B------:R-:W-:Y:S02]  /*1c90*/  UIADD3 UR11, UR10, 0x20, URZ ;  /* 0x000000200a0b7890 */ /* 0x000fe4000fffe03f */
[----:B------:R-:W-:Y:S02]  /*1ca0*/  UIADD3 UR13, UR10, 0x40, URZ ;  /* 0x000000400a0d7890 */ /* 0x000fe4000fffe03f */
[----:B------:R-:W-:Y:S01]  /*1cb0*/  UMOV UR6, UR10 ;  /* 0x0000000a00067c82 */ /* 0x000fe20008000000 */
[----:B------:R-:W-:Y:S01]  /*1cc0*/  UIADD3 UR14, UR10, 0x60, URZ ;  /* 0x000000600a0e7890 */ /* 0x000fe2000fffe03f */
[----:B------:R-:W-:Y:S01]  /*1cd0*/  IGMMA.64x16x32.S8.S8 R56, gdesc[UR4], R56, gsb0 ;  /* 0x00600000043879f1 */ /* 0x000fe20008041038 */
[----:B------:R-:W-:Y:S01]  /*1ce0*/  UMOV UR6, UR11 ;  /* 0x0000000b00067c82 */ /* 0x000fe20008000000 */
[----:B------:R-:W-:Y:S01]  /*1cf0*/  UMOV UR7, 0xc0000010 ;  /* 0xc000001000077882 */ /* 0x000fe20000000000 */
[----:B------:R-:W-:Y:S01]  /*1d00*/  UIADD3 UR10, UR10, 0x80, URZ ;  /* 0x000000800a0a7890 */ /* 0x000fe2000fffe03f */
[----:B------:R-:W-:-:S02]  /*1d10*/  WARPGROUP.DEPBAR.LE gsb0, 0x0 ;  /* 0x00008000000079c5 */ /* 0x000fc40000010000 */
[----:B------:R-:W-:-:S06]  /*1d20*/  WARPGROUP.ARRIVE ;  /* 0x00000000000079c5 */ /* 0x000fcc0000000000 */
[----:B------:R-:W-:Y:S01]  /*1d30*/  IGMMA.64x16x32.S8.S8 R48, gdesc[UR4], R48, gsb0 ;  /* 0x00600000043079f1 */ /* 0x000fe20008041030 */
[----:B------:R-:W-:Y:S01]  /*1d40*/  UMOV UR6, UR13 ;  /* 0x0000000d00067c82 */ /* 0x000fe20008000000 */
[----:B------:R-:W-:Y:S01]  /*1d50*/  UMOV UR7, 0xc0000010 ;  /* 0xc000001000077882 */ /* 0x000fe20000000000 */
[----:B------:R-:W-:Y:S02]  /*1d60*/  WARPGROUP.DEPBAR.LE gsb0, 0x0 ;  /* 0x00008000000079c5 */ /* 0x000fe40000010000 */
        /* <DEDUP_REMOVED lines=11> */
[----:B------:R-:W-:Y:S03]  /*1e20*/  IGMMA.64x16x32.S8.S8 R24, gdesc[UR4], R24, gsb0 ;  /* 0x00600000041879f1 */ /* 0x000fe60008041018 */
[----:B------:R-:W-:Y:S02]  /*1e30*/  WARPGROUP.DEPBAR.LE gsb0, 0x0 ;  /* 0x00008000000079c5 */ /* 0x000fe40000010000 */
[----:B------:R-:W-:Y:S05]  /*1e40*/  @!P0 BRA `(.L_x_24) ;  /* 0x0000000000048947 */ /* 0x000fea0003800000 */
[----:B------:R-:W-:Y:S01]  /*1e50*/  BPT.TRAP 0x1 ;  /* 0x000000040000795c */ /* 0x000fe20000300000 */
.L_x_24:
[----:B------:R-:W-:Y:S01]  /*1e60*/  ULEA UR4, UR9, UR15, 0x3 ;  /* 0x0000000f09047291 */ /* 0x000fe2000f8e183f */
[----:B------:R-:W-:-:S03]  /*1e70*/  ISETP.GT.U32.AND P1, PT, R18, 0x1, PT ;  /* 0x000000011200780c */ /* 0x000fc60003f24070 */
[----:B------:R-:W-:-:S04]  /*1e80*/  UIADD3 UR4, UR4, 0x110, URZ ;  /* 0x0000011004047890 */ /* 0x000fc8000fffe03f */
[----:B------:R-:W-:-:S09]  /*1e90*/  UPRMT UR4, URZ, 0x654, UR4 ;  /* 0x000006543f047896 */ /* 0x000fd20008000004 */
[----:B------:R-:W-:Y:S01]  /*1ea0*/  SYNCS.ARRIVE.TRANS64.RED.A1T0 RZ, [UR4], RZ ;  /* 0x000000ffffff79a7 */ /* 0x000fe20008100404 */
[----:B------:R-:W-:Y:S05]  /*1eb0*/  @P1 BRA `(.L_x_25) ;  /* 0x0000000000041947 */ /* 0x000fea0003800000 */
[----:B------:R-:W-:Y:S01]  /*1ec0*/  BPT.TRAP 0x1 ;  /* 0x000000040000795c */ /* 0x000fe20000300000 */
.L_x_25:
[----:B------:R-:W-:Y:S01]  /*1ed0*/  UIADD3 UR8, UR8, 0x1, URZ ;  /* 0x0000000108087890 */ /* 0x000fe2000fffe03f */
[C---:B------:R-:W-:Y:S01]  /*1ee0*/  ISETP.GT.AND P1, PT, R0.reuse, 0x1, PT ;  /* 0x000000010000780c */ /* 0x040fe20003f24270 */
[----:B------:R-:W-:Y:S01]  /*1ef0*/  UIADD3 UR9, UR9, 0x1, URZ ;  /* 0x0000000109097890 */ /* 0x000fe2000fffe03f */
[----:B------:R-:W-:Y:S01]  /*1f00*/  VIADD R0, R0, 0xffffffff ;  /* 0xffffffff00007836 */ /* 0x000fe20000000000 */
[----:B------:R-:W-:Y:S02]  /*1f10*/  UISETP.NE.AND UP0, UPT, UR8, 0x22, UPT ;  /* 0x000000220800788c */ /* 0x000fe4000bf05270 */
[----:B------:R-:W-:Y:S02]  /*1f20*/  UISETP.NE.AND UP1, UPT, UR9, 0x22, UPT ;  /* 0x000000220900788c */ /* 0x000fe4000bf25270 */
[----:B------:R-:W-:Y:S02]  /*1f30*/  USEL UR4, URZ, 0x1, UP0 ;  /* 0x000000013f047887 */ /* 0x000fe40008000000 */
[----:B------:R-:W-:-:S02]  /*1f40*/  USEL UR8, UR8, URZ, UP0 ;  /* 0x0000003f08087287 */ /* 0x000fc40008000000 */
[----:B------:R-:W-:Y:S02]  /*1f50*/  USEL UR9, UR9, URZ, UP1 ;  /* 0x0000003f09097287 */ /* 0x000fe40008800000 */
[----:B------:R-:W-:Y:S01]  /*1f60*/  LOP3.LUT R5, R5, UR4, RZ, 0x3c, !PT ;  /* 0x0000000405057c12 */ /* 0x000fe2000f8e3cff */
[----:B------:R-:W-:Y:S09]  /*1f70*/  @P1 BRA `(.L_x_26) ;  /* 0xfffffff800fc1947 */ /* 0x000ff2000383ffff */
.L_x_19:
[----:B01----:R-:W0:Y:S02]  /*1f80*/  LDC R0, c[0x0][0x28c] ;  /* 0x0000a300ff007b82 */ /* 0x003e240000000800 */
[----:B0-----:R-:W-:-:S13]  /*1f90*/  ISETP.GE.AND P1, PT, R0, 0x1, PT ;  /* 0x000000010000780c */ /* 0x001fda0003f26270 */
[----:B------:R-:W-:Y:S05]  /*1fa0*/  @!P1 BRA `(.L_x_27) ;  /* 0x0000000000409947 */ /* 0x000fea0003800000 */
[----:B------:R-:W-:Y:S05]  /*1fb0*/  @!P0 BRA `(.L_x_28) ;  /* 0x0000000000048947 */ /* 0x000fea0003800000 */
[----:B------:R-:W-:Y:S01]  /*1fc0*/  BPT.TRAP 0x1 ;  /* 0x000000040000795c */ /* 0x000fe20000300000 */
.L_x_28:
[----:B------:R-:W0:Y:S01]  /*1fd0*/  S2UR UR7, SR_CgaCtaId ;  /* 0x00000000000779c3 */ /* 0x000e220000008800 */
[----:B------:R-:W-:Y:S01]  /*1fe0*/  UIADD3 UR6, UR44, UR41, URZ ;  /* 0x000000292c067290 */ /* 0x000fe2000fffe03f */
[----:B------:R-:W-:-:S03]  /*1ff0*/  ISETP.GT.U32.AND P0, PT, R18, 0x1, PT ;  /* 0x000000011200780c */ /* 0x000fc60003f04070 */
[----:B------:R-:W-:-:S04]  /*2000*/  UIMAD.WIDE.U32 UR4, UR6, -0xf0f0f0f, URZ ;  /* 0xf0f0f0f1060478a5 */ /* 0x000fc8000f8e003f */
[----:B------:R-:W-:-:S03]  /*2010*/  USHF.R.U32.HI UR4, URZ, 0x5, UR5 ;  /* 0x000000053f047899 */ /* 0x000fc60008011605 */
[----:B------:R-:W-:Y:S01]  /*2020*/  UMOV UR5, 0x400 ;  /* 0x0000040000057882 */ /* 0x000fe20000000000 */
[----:B------:R-:W-:Y:S02]  /*2030*/  UIMAD UR6, UR4, -0x22, UR6 ;  /* 0xffffffde040678a4 */ /* 0x000fe4000f8e0206 */
[----:B0-----:R-:W-:-:S04]  /*2040*/  ULEA UR5, UR7, UR5, 0x18 ;  /* 0x0000000507057291 */ /* 0x001fc8000f8ec03f */
[----:B------:R-:W-:-:S04]  /*2050*/  ULEA UR6, UR6, UR5, 0x3 ;  /* 0x0000000506067291 */ /* 0x000fc8000f8e183f */
[----:B------:R-:W-:-:S04]  /*2060*/  UIADD3 UR6, UR6, 0x110, URZ ;  /* 0x0000011006067890 */ /* 0x000fc8000fffe03f */
[----:B------:R-:W-:-:S09]  /*2070*/  UPRMT UR6, URZ, 0x654, UR6 ;  /* 0x000006543f067896 */ /* 0x000fd20008000006 */
[----:B------:R-:W-:Y:S01]  /*2080*/  SYNCS.ARRIVE.TRANS64.RED.A1T0 RZ, [UR6], RZ ;  /* 0x000000ffffff79a7 */ /* 0x000fe20008100406 */
[----:B------:R-:W-:Y:S05]  /*2090*/  @P0 BRA `(.L_x_27) ;  /* 0x0000000000040947 */ /* 0x000fea0003800000 */
[----:B------:R-:W-:Y:S01]  /*20a0*/  BPT.TRAP 0x1 ;  /* 0x000000040000795c */ /* 0x000fe20000300000 */
.L_x_27:
[----:B------:R-:W-:Y:S01]  /*20b0*/  UISETP.GE.U32.AND UP1, UPT, UR43, 0x22, UPT ;  /* 0x000000222b00788c */ /* 0x000fe2000bf26070 */
[----:B------:R-:W-:Y:S01]  /*20c0*/  IMAD R74, R74, 0x50, RZ ;  /* 0x000000504a4a7824 */ /* 0x000fe200078e02ff */
[----:B------:R-:W-:Y:S01]  /*20d0*/  UIADD3 UR41, UR43, UR41, URZ ;  /* 0x000000292b297290 */ /* 0x000fe2000fffe03f */
[----:B------:R-:W-:Y:S01]  /*20e0*/  IMAD.SHL.U32 R10, R73, 0x80, RZ ;  /* 0x00000080490a7824 */ /* 0x000fe200078e00ff */
[----:B------:R-:W-:Y:S01]  /*20f0*/  ULDC UR7, c[0x0][0x288] ;  /* 0x0000a20000077ab9 */ /* 0x000fe20000000800 */
[----:B------:R-:W-:Y:S01]  /*2100*/  IMAD.MOV.U32 R0, RZ, RZ, -0x1 ;  /* 0xffffffffff007424 */ /* 0x000fe200078e00ff */
[----:B------:R-:W-:Y:S01]  /*2110*/  UISETP.GT.U32.AND UP0, UPT, UR41, 0x21, UPT ;  /* 0x000000212900788c */ /* 0x000fe2000bf04070 */
[----:B------:R-:W-:-:S03]  /*2120*/  ISETP.GE.AND P0, PT, R74, UR7, PT ;  /* 0x000000074a007c0c */ /* 0x000fc6000bf06270 */
[----:B------:R-:W-:Y:S02]  /*2130*/  UISETP.LT.U32.AND UP0, UPT, UR43, 0x22, UP0 ;  /* 0x000000222b00788c */ /* 0x000fe40008701070 */
[----:B------:R-:W-:Y:S02]  /*2140*/  @UP1 UIMAD.WIDE.U32 UR4, UR41, -0xf0f0f0f, URZ ;  /* 0xf0f0f0f1290418a5 */ /* 0x000fe4000f8e003f */
[----:B------:R-:W-:Y:S02]  /*2150*/  USEL UR6, URZ, 0x1, !UP0 ;  /* 0x000000013f067887 */ /* 0x000fe4000c000000 */
[----:B------:R-:W-:Y:S02]  /*2160*/  @UP1 USHF.R.U32.HI UR4, URZ, 0x5, UR5 ;  /* 0x000000053f041899 */ /* 0x000fe40008011605 */
[----:B------:R-:W-:Y:S01]  /*2170*/  ULOP3.LUT UR40, UR40, UR6, URZ, 0x3c, !UPT ;  /* 0x0000000628287292 */ /* 0x000fe2000f8e3c3f */
[----:B------:R-:W-:Y:S02]  /*2180*/  ULDC UR5, c[0x0][0x284] ;  /* 0x0000a10000057ab9 */ /* 0x000fe40000000800 */
[----:B------:R-:W-:Y:S01]  /*2190*/  ISETP.GE.OR P0, PT, R10, UR5, P0 ;  /* 0x000000050a007c0c */ /* 0x000fe20008706670 */
[----:B------:R-:W-:-:S12]  /*21a0*/  @UP1 ULOP3.LUT UR40, UR40, 0x1, UR4, 0x78, !UPT ;  /* 0x0000000128281892 */ /* 0x000fd8000f8e7804 */
[----:B------:R-:W-:Y:S05]  /*21b0*/  @P0 BRA `(.L_x_29) ;  /* 0x0000002000d00947 */ /* 0x000fea0003800000 */
[----:B------:R-:W0:Y:S01]  /*21c0*/  LDC.64 R12, c[0x0][0x5c8] ;  /* 0x00017200ff0c7b82 */ /* 0x000e220000000a00 */
[----:B------:R-:W-:Y:S01]  /*21d0*/  SHF.R.S32.HI R11, RZ, 0x1f, R77 ;  /* 0x0000001fff0b7819 */ /* 0x000fe2000001144d */
[----:B------:R-:W-:Y:S01]  /*21e0*/  ULDC.64 UR4, c[0x0][0x5d0] ;  /* 0x0001740000047ab9 */ /* 0x000fe20000000a00 */
[----:B------:R-:W-:Y:S01]  /*21f0*/  LOP3.LUT R8, R74, 0x6, R67, 0xf8, !PT ;  /* 0x000000064a087812 */ /* 0x000fe200078ef843 */
[----:B------:R-:W-:Y:S01]  /*2200*/  IMAD.WIDE R20, R73, 0x80, R22 ;  /* 0x0000008049147825 */ /* 0x000fe200078e0216 */
[----:B------:R-:W-:Y:S02]  /*2210*/  BSSY B0, `(.L_x_29) ;  /* 0x000022e000007945 */ /* 0x000fe40003800000 */
[----:B------:R-:W-:Y:S01]  /*2220*/  SHF.R.S32.HI R9, RZ, 0x1f, R8 ;  /* 0x0000001fff097819 */ /* 0x000fe20000011408 */
[----:B------:R-:W-:-:S04]  /*2230*/  IMAD R4, R11, UR4, RZ ;  /* 0x000000040b047c24 */ /* 0x000fc8000f8e02ff */
[C---:B------:R-:W-:Y:S02]  /*2240*/  IMAD R3, R77.reuse, UR5, R4 ;  /* 0x000000054d037c24 */ /* 0x040fe4000f8e0204 */
[----:B------:R-:W-:Y:S01]  /*2250*/  IMAD.WIDE.U32 R4, R77, UR4, R8 ;  /* 0x000000044d047c25 */ /* 0x000fe2000f8e0008 */
[----:B------:R-:W-:-:S03]  /*2260*/  ULDC.64 UR4, c[0x0][0x5c0] ;  /* 0x0001700000047ab9 */ /* 0x000fc60000000a00 */
[----:B------:R-:W-:Y:S02]  /*2270*/  IMAD.IADD R5, R5, 0x1, R3 ;  /* 0x0000000105057824 */ /* 0x000fe400078e0203 */
[-C--:B0-----:R-:W-:Y:S02]  /*2280*/  IMAD R3, R21, R12.reuse, RZ ;  /* 0x0000000c15037224 */ /* 0x081fe400078e02ff */
[----:B------:R-:W-:-:S04]  /*2290*/  IMAD.WIDE.U32 R4, R20, R12, R4 ;  /* 0x0000000c14047225 */ /* 0x000fc800078e0004 */
[----:B------:R-:W-:Y:S01]  /*22a0*/  IMAD R3, R20, R13, R3 ;  /* 0x0000000d14037224 */ /* 0x000fe200078e0203 */
[----:B------:R-:W-:-:S04]  /*22b0*/  IADD3 R4, P0, R4, UR4, RZ ;  /* 0x0000000404047c10 */ /* 0x000fc8000ff1e0ff */
[----:B------:R-:W-:Y:S01]  /*22c0*/  IADD3.X R5, R5, UR5, R3, P0, !PT ;  /* 0x0000000505057c10 */ /* 0x000fe200087fe403 */
[----:B------:R-:W-:Y:S01]  /*22d0*/  IMAD.IADD R3, R71, 0x1, -R10 ;  /* 0x0000000147037824 */ /* 0x000fe200078e0a0a */
[----:B-----5:R-:W-:Y:S02]  /*22e0*/  ISETP.NE.AND P0, PT, R64, RZ, PT ;  /* 0x000000ff4000720c */ /* 0x020fe40003f05270 */
[----:B------:R-:W-:-:S04]  /*22f0*/  LEA R6, P1, R12, R4, 0x3 ;  /* 0x000000040c067211 */ /* 0x000fc800078218ff */
[----:B------:R-:W-:Y:S01]  /*2300*/  LEA.HI.X R7, R12, R5, R13, 0x3, P1 ;  /* 0x000000050c077211 */ /* 0x000fe200008f1c0d */
[----:B------:R-:W-:-:S06]  /*2310*/  IMAD.IADD R12, R65, 0x1, -R74 ;  /* 0x00000001410c7824 */ /* 0x000fcc00078e0a4a */
[----:B------:R-:W-:Y:S05]  /*2320*/  @!P0 BRA `(.L_x_30) ;  /* 0x0000001800408947 */ /* 0x000fea0003800000 */
[----:B------:R-:W0:Y:S01]  /*2330*/  LDC.64 R78, c[0x0][0x5b0] ;  /* 0x00016c00ff4e7b82 */ /* 0x000e220000000a00 */
[----:B------:R-:W-:Y:S01]  /*2340*/  ULDC.64 UR4, c[0x0][0x5b8] ;  /* 0x00016e0000047ab9 */ /* 0x000fe20000000a00 */
[----:B------:R-:W-:Y:S01]  /*2350*/  ISETP.GE.AND P1, PT, R3, 0x1, PT ;  /* 0x000000010300780c */ /* 0x000fe20003f26270 */
[----:B------:R-:W-:Y:S01]  /*2360*/  IMAD R10, R11, UR4, RZ ;  /* 0x000000040b0a7c24 */ /* 0x000fe2000f8e02ff */
[----:B------:R-:W-:Y:S01]  /*2370*/  BSSY B1, `(.L_x_31) ;  /* 0x000000e000017945 */ /* 0x000fe20003800000 */
[C---:B------:R-:W-:Y:S01]  /*2380*/  IMAD.WIDE.U32 R74, R77.reuse, UR4, R8 ;  /* 0x000000044d4a7c25 */ /* 0x040fe2000f8e0008 */
[----:B------:R-:W-:Y:S02]  /*2390*/  ISETP.LT.OR P4, PT, R12, 0x1, !P1 ;  /* 0x000000010c00780c */ /* 0x000fe40004f81670 */
[----:B------:R-:W1:Y:S01]  /*23a0*/  LDC.64 R80, c[0x0][0x5a8] ;  /* 0x00016a00ff507b82 */ /* 0x000e620000000a00 */
[----:B------:R-:W-:Y:S02]  /*23b0*/  IMAD R11, R77, UR5, R10 ;  /* 0x000000054d0b7c24 */ /* 0x000fe4000f8e020a */
[----:B------:R-:W-:-:S02]  /*23c0*/  IMAD.MOV.U32 R10, RZ, RZ, R74 ;  /* 0x000000ffff0a7224 */ /* 0x000fc400078e004a */
[----:B------:R-:W-:Y:S02]  /*23d0*/  IMAD.IADD R11, R75, 0x1, R11 ;  /* 0x000000014b0b7824 */ /* 0x000fe400078e020b */
[-C--:B0-----:R-:W-:Y:S02]  /*23e0*/  IMAD R13, R21, R78.reuse, RZ ;  /* 0x0000004e150d7224 */ /* 0x081fe400078e02ff */
[----:B------:R-:W-:-:S04]  /*23f0*/  IMAD.WIDE.U32 R8, R20, R78, R10 ;  /* 0x0000004e14087225 */ /* 0x000fc800078e000a */
[----:B------:R-:W-:Y:S01]  /*2400*/  IMAD R73, R20, R79, R13 ;  /* 0x0000004f14497224 */ /* 0x000fe200078e020d */
[----:B-1----:R-:W-:-:S04]  /*2410*/  IADD3 R8, P0, R8, R80, RZ ;  /* 0x0000005008087210 */ /* 0x002fc80007f1e0ff */
[----:B------:R-:W-:Y:S01]  /*2420*/  IADD3.X R9, R81, R9, R73, P0, !PT ;  /* 0x0000000951097210 */ /* 0x000fe200007fe449 */
[----:B------:R-:W-:Y:S08]  /*2430*/  @P4 BRA `(.L_x_32) ;  /* 0x0000000000044947 */ /* 0x000ff00003800000 */
[----:B------:R0:W5:Y:S02]  /*2440*/  LDG.E.U8 R72, desc[UR38][R8.64] ;  /* 0x0000002608487981 */ /* 0x000164000c1e1100 */
.L_x_32:
[----:B------:R-:W-:Y:S05]  /*2450*/  BSYNC B1 ;  /* 0x0000000000017941 */ /* 0x000fea0003800000 */
.L_x_31:
[C---:B------:R-:W-:Y:S01]  /*2460*/  SHF.L.U64.HI R15, R78.reuse, 0x3, R79 ;  /* 0x000000034e0f7819 */ /* 0x040fe2000001024f */
[----:B------:R-:W-:Y:S01]  /*2470*/  IMAD.SHL.U32 R14, R78, 0x8, RZ ;  /* 0x000000084e0e7824 */ /* 0x000fe200078e00ff */
[----:B-----5:R-:W-:Y:S01]  /*2480*/  LOP3.LUT R10, R72, 0xffff, RZ, 0xc0, !PT ;  /* 0x0000ffff480a7812 */ /* 0x020fe200078ec0ff */
[----:B------:R-:W-:Y:S01]  /*2490*/  BSSY B1, `(.L_x_33) ;  /* 0x0000013000017945 */ /* 0x000fe20003800000 */
[----:B------:R-:W-:Y:S01]  /*24a0*/  ISETP.GE.AND P0, PT, R3, 0x9, PT ;  /* 0x000000090300780c */ /* 0x000fe20003f06270 */
[----:B------:R-:W-:Y:S01]  /*24b0*/  IMAD.WIDE.U32 R14, R20, R78, R14 ;  /* 0x0000004e140e7225 */ /* 0x000fe200078e000e */
[----:B------:R-:W-:Y:S02]  /*24c0*/  PRMT R13, R10, 0x8880, RZ ;  /* 0x000088800a0d7816 */ /* 0x000fe400000000ff */
[----:B------:R-:W-:Y:S01]  /*24d0*/  ISETP.LT.OR P5, PT, R12, 0x9, !P1 ;  /* 0x000000090c00780c */ /* 0x000fe20004fa1670 */
[----:B------:R-:W-:Y:S01]  /*24e0*/  IMAD.IADD R15, R73, 0x1, R15 ;  /* 0x00000001490f7824 */ /* 0x000fe200078e020f */
[----:B------:R-:W-:Y:S01]  /*24f0*/  IADD3 R10, P2, P3, R74, R80, R14 ;  /* 0x000000504a0a7210 */ /* 0x000fe20007b5e00e */
[----:B------:R-:W-:-:S03]  /*2500*/  IMAD R20, R13, R64, RZ ;  /* 0x000000400d147224 */ /* 0x000fc600078e02ff */
[----:B------:R-:W-:Y:S01]  /*2510*/  IADD3.X R11, R11, R81, R15, P2, P3 ;  /* 0x000000510b0b7210 */ /* 0x000fe200017e640f */
[----:B------:R-:W-:Y:S01]  /*2520*/  @!P4 IMAD R13, R56, R19, R20 ;  /* 0x00000013380dc224 */ /* 0x000fe200078e0214 */
[C---:B------:R-:W-:Y:S02]  /*2530*/  ISETP.LT.OR P2, PT, R12.reuse, 0x2, !P1 ;  /* 0x000000020c00780c */ /* 0x040fe40004f41670 */
[C---:B------:R-:W-:Y:S02]  /*2540*/  ISETP.LT.OR P3, PT, R12.reuse, 0x1, !P0 ;  /* 0x000000010c00780c */ /* 0x040fe40004761670 */
[----:B------:R1:W-:Y:S01]  /*2550*/  @!P4 STG.E.U8 desc[UR38][R4.64], R13 ;  /* 0x0000000d0400c986 */ /* 0x0003e2000c101126 */
[C---:B------:R-:W-:Y:S02]  /*2560*/  ISETP.LT.OR P4, PT, R12.reuse, 0x2, !P0 ;  /* 0x000000020c00780c */ /* 0x040fe40004781670 */
[----:B------:R-:W-:-:S06]  /*2570*/  ISETP.LT.OR P1, PT, R12, 0xa, !P1 ;  /* 0x0000000a0c00780c */ /* 0x000fcc0004f21670 */
[----:B------:R-:W-:Y:S07]  /*2580*/  @P2 BRA `(.L_x_34) ;  /* 0x00000000000c2947 */ /* 0x000fee0003800000 */
[----:B------:R-:W1:Y:S02]  /*2590*/  LDG.E.U8 R72, desc[UR38][R8.64+0x1] ;  /* 0x0000012608487981 */ /* 0x000e64000c1e1100 */
[----:B-1----:R-:W-:-:S05]  /*25a0*/  PRMT R13, R72, 0x8880, RZ ;  /* 0x00008880480d7816 */ /* 0x002fca00000000ff */
[----:B------:R-:W-:-:S07]  /*25b0*/  IMAD R20, R13, R64, RZ ;  /* 0x000000400d147224 */ /* 0x000fce00078e02ff */
.L_x_34:
[----:B------:R-:W-:Y:S05]  /*25c0*/  BSYNC B1 ;  /* 0x0000000000017941 */ /* 0x000fea0003800000 */
.L_x_33:
[----:B------:R-:W-:Y:S01]  /*25d0*/  @!P2 IMAD R57, R57, R19, R20 ;  /* 0x000000133939a224 */ /* 0x000fe200078e0214 */
[----:B------:R-:W-:Y:S04]  /*25e0*/  BSSY B1, `(.L_x_35) ;  /* 0x0000006000017945 */ /* 0x000fe80003800000 */
[----:B------:R2:W-:Y:S01]  /*25f0*/  @!P2 STG.E.U8 desc[UR38][R4.64+0x1], R57 ;  /* 0x000001390400a986 */ /* 0x0005e2000c101126 */
[----:B------:R-:W-:Y:S05]  /*2600*/  @P3 BRA `(.L_x_36) ;  /* 0x00000000000c3947 */ /* 0x000fea0003800000 */
[----:B------:R-:W1:Y:S02]  /*2610*/  LDG.E.U8 R72, desc[UR38][R10.64] ;  /* 0x000000260a487981 */ /* 0x000e64000c1e1100 */
[----:B-1----:R-:W-:-:S05]  /*2620*/  PRMT R13, R72, 0x8880, RZ ;  /* 0x00008880480d7816 */ /* 0x002fca00000000ff */
[----:B------:R-:W-:-:S07]  /*2630*/  IMAD R20, R13, R64, RZ ;  /* 0x000000400d147224 */ /* 0x000fce00078e02ff */
.L_x_36:
[----:B------:R-:W-:Y:S05]  /*2640*/  BSYNC B1 ;  /* 0x0000000000017941 */ /* 0x000fea0003800000 */
.L_x_35:
[----:B-1----:R-:W-:Y:S01]  /*2650*/  @!P3 IMAD R13, R58, R19, R20 ;  /* 0x000000133a0db224 */ /* 0x002fe200078e0214 */
[----:B------:R-:W-:Y:S04]  /*2660*/  BSSY B1, `(.L_x_37) ;  /* 0x0000006000017945 */ /* 0x000fe80003800000 */
[----:B------:R1:W-:Y:S01]  /*2670*/  @!P3 STG.E.U8 desc[UR38][R6.64], R13 ;  /* 0x0000000d0600b986 */ /* 0x0003e2000c101126 */
[----:B------:R-:W-:Y:S05]  /*2680*/  @P4 BRA `(.L_x_38) ;  /* 0x00000000000c4947 */ /* 0x000fea0003800000 */
[----:B------:R-:W1:Y:S02]  /*2690*/  LDG.E.U8 R72, desc[UR38][R10.64+0x1] ;  /* 0x000001260a487981 */ /* 0x000e64000c1e1100 */
[----:B-1----:R-:W-:-:S05]  /*26a0*/  PRMT R13, R72, 0x8880, RZ ;  /* 0x00008880480d7816 */ /* 0x002fca00000000ff */
[----:B------:R-:W-:-:S07]  /*26b0*/  IMAD R20, R13, R64, RZ ;  /* 0x000000400d147224 */ /* 0x000fce00078e02ff */
.L_x_38:
[----:B------:R-:W-:Y:S05]  /*26c0*/  BSYNC B1 ;  /* 0x0000000000017941 */ /* 0x000fea0003800000 */
.L_x_37:
[----:B------:R-:W-:Y:S01]  /*26d0*/  @!P4 IMAD R59, R59, R19, R20 ;  /* 0x000000133b3bc224 */ /* 0x000fe200078e0214 */
[----:B------:R-:W-:Y:S04]  /*26e0*/  BSSY B1, `(.L_x_39) ;  /* 0x0000006000017945 */ /* 0x000fe80003800000 */
[----:B------:R3:W-:Y:S01]  /*26f0*/  @!P4 STG.E.U8 desc[UR38][R6.64+0x1], R59 ;  /* 0x0000013b0600c986 */ /* 0x0007e2000c101126 */
[----:B------:R-:W-:Y:S05]  /*2700*/  @P5 BRA `(.L_x_40) ;  /* 0x00000000000c5947 */ /* 0x000fea0003800000 */
[----:B------:R-:W1:Y:S02]  /*2710*/  LDG.E.U8 R72, desc[UR38][R8.64+0x8] ;  /* 0x0000082608487981 */ /* 0x000e64000c1e1100 */
[----:B-1----:R-:W-:-:S05]  /*2720*/  PRMT R13, R72, 0x8880, RZ ;  /* 0x00008880480d7816 */ /* 0x002fca00000000ff */
[----:B------:R-:W-:-:S07]  /*2730*/  IMAD R20, R13, R64, RZ ;  /* 0x000000400d147224 */ /* 0x000fce00078e02ff */
.L_x_40:
[----:B------:R-:W-:Y:S05]  /*2740*/  BSYNC B1 ;  /* 0x0000000000017941 */ /* 0x000fea0003800000 */
.L_x_39:
[----:B-1----:R-:W-:Y:S01]  /*2750*/  @!P5 IMAD R13, R60, R19, R20 ;  /* 0x000000133c0dd224 */ /* 0x002fe200078e0214 */
[----:B------:R-:W-:Y:S04]  /*2760*/  BSSY B1, `(.L_x_41) ;  /* 0x0000006000017945 */ /* 0x000fe80003800000 */
[----:B------:R1:W-:Y:S01]  /*2770*/  @!P5 STG.E.U8 desc[UR38][R4.64+0x8], R13 ;  /* 0x0000080d0400d986 */ /* 0x0003e2000c101126 */
[----:B------:R-:W-:Y:S05]  /*2780*/  @P1 BRA `(.L_x_42) ;  /* 0x00000000000c1947 */ /* 0x000fea0003800000 */
[----:B------:R-:W1:Y:S02]  /*2790*/  LDG.E.U8 R72, desc[UR38][R8.64+0x9] ;  /* 0x0000092608487981 */ /* 0x000e64000c1e1100 */
[----:B-1----:R-:W-:-:S05]  /*27a0*/  PRMT R13, R72, 0x8880, RZ ;  /* 0x00008880480d7816 */ /* 0x002fca00000000ff */
[----:B------:R-:W-:-:S07]  /*27b0*/  IMAD R20, R13, R64, RZ ;  /* 0x000000400d147224 */ /* 0x000fce00078e02ff */
.L_x_42:
[----:B------:R-:W-:Y:S05]  /*27c0*/  BSYNC B1 ;  /* 0x0000000000017941 */ /* 0x000fea0003800000 */
.L_x_41:
[----:B------:R-:W-:Y:S01]  /*27d0*/  @!P1 IMAD R61, R61, R19, R20 ;  /* 0x000000133d3d9224 */ /* 0x000fe200078e0214 */
[C---:B------:R-:W-:Y:S01]  /*27e0*/  ISETP.GE.AND P3, PT, R12.reuse, 0x11, PT ;  /* 0x000000110c00780c */ /* 0x040fe20003f66270 */
[----:B------:R-:W-:Y:S01]  /*27f0*/  BSSY B1, `(.L_x_43) ;  /* 0x000000b000017945 */ /* 0x000fe20003800000 */
[C---:B------:R-:W-:Y:S02]  /*2800*/  ISETP.GE.AND P2, PT, R12.reuse, 0x12, PT ;  /* 0x000000120c00780c */ /* 0x040fe40003f46270 */
[----:B------:R4:W-:Y:S01]  /*2810*/  @!P1 STG.E.U8 desc[UR38][R4.64+0x9], R61 ;  /* 0x0000093d04009986 */ /* 0x0009e2000c101126 */
[C---:B------:R-:W-:Y:S02]  /*2820*/  ISETP.LT.OR P1, PT, R12.reuse, 0x9, !P0 ;  /* 0x000000090c00780c */ /* 0x040fe40004721670 */
[----:B------:R-:W-:Y:S02]  /*2830*/  ISETP.LT.OR P0, PT, R12, 0xa, !P0 ;  /* 0x0000000a0c00780c */ /* 0x000fe40004701670 */
[----:B------:R-:W-:-:S02]  /*2840*/  ISETP.LT.OR P5, PT, R3, 0x1, !P3 ;  /* 0x000000010300780c */ /* 0x000fc40005fa1670 */
[----:B------:R-:W-:-:S07]  /*2850*/  ISETP.LT.OR P4, PT, R3, 0x1, !P2 ;  /* 0x000000010300780c */ /* 0x000fce0005781670 */
[----:B----4-:R-:W-:Y:S06]  /*2860*/  @P1 BRA `(.L_x_44) ;  /* 0x00000000000c1947 */ /* 0x010fec0003800000 */
[----:B------:R-:W1:Y:S02]  /*2870*/  LDG.E.U8 R72, desc[UR38][R10.64+0x8] ;  /* 0x000008260a487981 */ /* 0x000e64000c1e1100 */
[----:B-1----:R-:W-:-:S05]  /*2880*/  PRMT R13, R72, 0x8880, RZ ;  /* 0x00008880480d7816 */ /* 0x002fca00000000ff */
[----:B------:R-:W-:-:S07]  /*2890*/  IMAD R20, R13, R64, RZ ;  /* 0x000000400d147224 */ /* 0x000fce00078e02ff */
.L_x_44:
[----:B------:R-:W-:Y:S05]  /*28a0*/  BSYNC B1 ;  /* 0x0000000000017941 */ /* 0x000fea0003800000 */
.L_x_43:
[----:B-1----:R-:W-:Y:S01]  /*28b0*/  @!P1 IMAD R13, R62, R19, R20 ;  /* 0x000000133e0d9224 */ /* 0x002fe200078e0214 */
[----:B------:R-:W-:Y:S04]  /*28c0*/  BSSY B1, `(.L_x_45) ;  /* 0x0000006000017945 */ /* 0x000fe80003800000 */
[----:B------:R1:W-:Y:S01]  /*28d0*/  @!P1 STG.E.U8 desc[UR38][R6.64+0x8], R13 ;  /* 0x0000080d06009986 */ /* 0x0003e2000c101126 */
[----:B------:R-:W-:Y:S05]  /*28e0*/  @P0 BRA `(.L_x_46) ;  /* 0x00000000000c0947 */ /* 0x000fea0003800000 */
[----:B------:R-:W1:Y:S02]  /*28f0*/  LDG.E.U8 R72, desc[UR38][R10.64+0x9] ;  /* 0x000009260a487981 */ /* 0x000e64000c1e1100 */
[----:B-1----:R-:W-:-:S05]  /*2900*/  PRMT R13, R72, 0x8880, RZ ;  /* 0x00008880480d7816 */ /* 0x002fca00000000ff */
[----:B------:R-:W-:-:S07]  /*2910*/  IMAD R20, R13, R64, RZ ;  /* 0x000000400d147224 */ /* 0x000fce00078e02ff */
.L_x_46:
[----:B------:R-:W-:Y:S05]  /*2920*/  BSYNC B1 ;  /* 0x0000000000017941 */ /* 0x000fea0003800000 */
.L_x_45:
[----:B------:R-:W-:Y:S01]  /*2930*/  @!P0 IMAD R63, R63, R19, R20 ;  /* 0x000000133f3f8224 */ /* 0x000fe200078e0214 */
[----:B------:R-:W-:Y:S04]  /*2940*/  BSSY B1, `(.L_x_47) ;  /* 0x0000006000017945 */ /* 0x000fe80003800000 */
[----:B------:R4:W-:Y:S01]  /*2950*/  @!P0 STG.E.U8 desc[UR38][R6.64+0x9], R63 ;  /* 0x0000093f06008986 */ /* 0x0009e2000c101126 */
[----:B------:R-:W-:Y:S05]  /*2960*/  @P5 BRA `(.L_x_48) ;  /* 0x00000000000c5947 */ /* 0x000fea0003800000 */
[----:B------:R-:W1:Y:S02]  /*2970*/  LDG.E.U8 R72, desc[UR38][R8.64+0x10] ;  /* 0x0000102608487981 */ /* 0x000e64000c1e1100 */
[----:B-1----:R-:W-:-:S05]  /*2980*/  PRMT R13, R72, 0x8880, RZ ;  /* 0x00008880480d7816 */ /* 0x002fca00000000ff */
[----:B------:R-:W-:-:S07]  /*2990*/  IMAD R20, R13, R64, RZ ;  /* 0x000000400d147224 */ /* 0x000fce00078e02ff */
.L_x_48:
[----:B------:R-:W-:Y:S05]  /*29a0*/  BSYNC B1 ;  /* 0x0000000000017941 */ /* 0x000fea0003800000 */
.L_x_47:
[----:B-1----:R-:W-:Y:S01]  /*29b0*/  @!P5 IMAD R13, R48, R19, R20 ;  /* 0x00000013300dd224 */ /* 0x002fe200078e0214 */
[----:B------:R-:W-:Y:S04]  /*29c0*/  BSSY B1, `(.L_x_49) ;  /* 0x0000006000017945 */ /* 0x000fe80003800000 */
[----:B------:R1:W-:Y:S01]  /*29d0*/  @!P5 STG.E.U8 desc[UR38][R4.64+0x10], R13 ;  /* 0x0000100d0400d986 */ /* 0x0003e2000c101126 */
[----:B------:R-:W-:Y:S05]  /*29e0*/  @P4 BRA `(.L_x_50) ;  /* 0x00000000000c4947 */ /* 0x000fea0003800000 */
[----:B------:R-:W1:Y:S02]  /*29f0*/  LDG.E.U8 R72, desc[UR38][R8.64+0x11] ;  /* 0x0000112608487981 */ /* 0x000e64000c1e1100 */
[----:B-1----:R-:W-:-:S05]  /*2a00*/  PRMT R13, R72, 0x8880, RZ ;  /* 0x00008880480d7816 */ /* 0x002fca00000000ff */
[----:B------:R-:W-:-:S07]  /*2a10*/  IMAD R20, R13, R64, RZ ;  /* 0x000000400d147224 */ /* 0x000fce00078e02ff */
.L_x_50:
[----:B------:R-:W-:Y:S05]  /*2a20*/  BSYNC B1 ;  /* 0x0000000000017941 */ /* 0x000fea0003800000 */
.L_x_49:
[----:B------:R-:W-:Y:S01]  /*2a30*/  ISETP.LT.OR P3, PT, R3, 0x9, !P3 ;  /* 0x000000090300780c */ /* 0x000fe20005f61670 */
[----:B------:R-:W-:Y:S01]  /*2a40*/  @!P4 IMAD R49, R49, R19, R20 ;  /* 0x000000133131c224 */ /* 0x000fe200078e0214 */
[C---:B------:R-:W-:Y:S01]  /*2a50*/  ISETP.GE.AND P1, PT, R12.reuse, 0x19, PT ;  /* 0x000000190c00780c */ /* 0x040fe20003f26270 */
[----:B------:R-:W-:Y:S01]  /*2a60*/  BSSY B1, `(.L_x_51) ;  /* 0x000000a000017945 */ /* 0x000fe20003800000 */
[----:B------:R-:W-:Y:S02]  /*2a70*/  ISETP.GE.AND P0, PT, R12, 0x1a, PT ;  /* 0x0000001a0c00780c */ /* 0x000fe40003f06270 */
[----:B------:R0:W-:Y:S01]  /*2a80*/  @!P4 STG.E.U8 desc[UR38][R4.64+0x11], R49 ;  /* 0x000011310400c986 */ /* 0x0001e2000c101126 */
[C---:B------:R-:W-:Y:S02]  /*2a90*/  ISETP.LT.OR P2, PT, R3.reuse, 0x9, !P2 ;  /* 0x000000090300780c */ /* 0x040fe40005741670 */
[C---:B------:R-:W-:Y:S02]  /*2aa0*/  ISETP.LT.OR P5, PT, R3.reuse, 0x1, !P1 ;  /* 0x000000010300780c */ /* 0x040fe40004fa1670 */
[----:B------:R-:W-:-:S02]  /*2ab0*/  ISETP.LT.OR P4, PT, R3, 0x1, !P0 ;  /* 0x000000010300780c */ /* 0x000fc40004781670 */
[----:B------:R-:W-:Y:S11]  /*2ac0*/  @P3 BRA `(.L_x_52) ;  /* 0x00000000000c3947 */ /* 0x000ff60003800000 */
[----:B------:R-:W1:Y:S02]  /*2ad0*/  LDG.E.U8 R72, desc[UR38][R10.64+0x10] ;  /* 0x000010260a487981 */ /* 0x000e64000c1e1100 */
[----:B-1----:R-:W-:-:S05]  /*2ae0*/  PRMT R13, R72, 0x8880, RZ ;  /* 0x00008880480d7816 */ /* 0x002fca00000000ff */
[----:B------:R-:W-:-:S07]  /*2af0*/  IMAD R20, R13, R64, RZ ;  /* 0x000000400d147224 */ /* 0x000fce00078e02ff */
.L_x_52:
[----:B------:R-:W-:Y:S05]  /*2b00*/  BSYNC B1 ;  /* 0x0000000000017941 */ /* 0x000fea0003800000 */
.L_x_51:
[----:B-1----:R-:W-:Y:S01]  /*2b10*/  @!P3 IMAD R13, R50, R19, R20 ;  /* 0x00000013320db224 */ /* 0x002fe200078e0214 */
[----:B------:R-:W-:Y:S04]  /*2b20*/  BSSY B1, `(.L_x_53) ;  /* 0x0000006000017945 */ /* 0x000fe80003800000 */
[----:B------:R1:W-:Y:S01]  /*2b30*/  @!P3 STG.E.U8 desc[UR38][R6.64+0x10], R13 ;  /* 0x0000100d0600b986 */ /* 0x0003e2000c101126 */
[----:B------:R-:W-:Y:S05]  /*2b40*/  @P2 BRA `(.L_x_54) ;  /* 0x00000000000c2947 */ /* 0x000fea0003800000 */
[----:B------:R-:W1:Y:S02]  /*2b50*/  LDG.E.U8 R72, desc[UR38][R10.64+0x11] ;  /* 0x000011260a487981 */ /* 0x000e64000c1e1100 */
[----:B-1----:R-:W-:-:S05]  /*2b60*/  PRMT R13, R72, 0x8880, RZ ;  /* 0x00008880480d7816 */ /* 0x002fca00000000ff */
[----:B------:R-:W-:-:S07]  /*2b70*/  IMAD R20, R13, R64, RZ ;  /* 0x000000400d147224 */ /* 0x000fce00078e02ff */
.L_x_54:
[----:B------:R-:W-:Y:S05]  /*2b80*/  BSYNC B1 ;  /* 0x0000000000017941 */ /* 0x000fea0003800000 */
.L_x_53:
[----:B------:R-:W-:Y:S01]  /*2b90*/  @!P2 IMAD R51, R51, R19, R20 ;  /* 0x000000133333a224 */ /* 0x000fe200078e0214 */
[----:B------:R-:W-:Y:S04]  /*2ba0*/  BSSY B1, `(.L_x_55) ;  /* 0x0000006000017945 */ /* 0x000fe80003800000 */
[----:B------:R0:W-:Y:S01]  /*2bb0*/  @!P2 STG.E.U8 desc[UR38][R6.64+0x11], R51 ;  /* 0x000011330600a986 */ /* 0x0001e2000c101126 */
[----:B------:R-:W-:Y:S05]  /*2bc0*/  @P5 BRA `(.L_x_56) ;  /* 0x00000000000c5947 */ /* 0x000fea0003800000 */
[----:B------:R-:W1:Y:S02]  /*2bd0*/  LDG.E.U8 R72, desc[UR38][R8.64+0x18] ;  /* 0x0000182608487981 */ /* 0x000e64000c1e1100 */
[----:B-1----:R-:W-:-:S05]  /*2be0*/  PRMT R13, R72, 0x8880, RZ ;  /* 0x00008880480d7816 */ /* 0x002fca00000000ff */
[----:B------:R-:W-:-:S07]  /*2bf0*/  IMAD R20, R13, R64, RZ ;  /* 0x000000400d147224 */ /* 0x000fce00078e02ff */
.L_x_56:
[----:B------:R-:W-:Y:S05]  /*2c00*/  BSYNC B1 ;  /* 0x0000000000017941 */ /* 0x000fea0003800000 */
.L_x_55:
[----:B-1----:R-:W-:Y:S01]  /*2c10*/  @!P5 IMAD R13, R52, R19, R20 ;  /* 0x00000013340dd224 */ /* 0x002fe200078e0214 */
[----:B------:R-:W-:Y:S04]  /*2c20*/  BSSY B1, `(.L_x_57) ;  /* 0x0000006000017945 */ /* 0x000fe80003800000 */
[----:B------:R1:W-:Y:S01]  /*2c30*/  @!P5 STG.E.U8 desc[UR38][R4.64+0x18], R13 ;  /* 0x0000180d0400d986 */ /* 0x0003e2000c101126 */
[----:B------:R-:W-:Y:S05]  /*2c40*/  @P4 BRA `(.L_x_58) ;  /* 0x00000000000c4947 */ /* 0x000fea0003800000 */
[----:B------:R-:W1:Y:S02]  /*2c50*/  LDG.E.U8 R72, desc[UR38][R8.64+0x19] ;  /* 0x0000192608487981 */ /* 0x000e64000c1e1100 */
[----:B-1----:R-:W-:-:S05]  /*2c60*/  PRMT R13, R72, 0x8880, RZ ;  /* 0x00008880480d7816 */ /* 0x002fca00000000ff */
[----:B------:R-:W-:-:S07]  /*2c70*/  IMAD R20, R13, R64, RZ ;  /* 0x000000400d147224 */ /* 0x000fce00078e02ff */
.L_x_58:
[----:B------:R-:W-:Y:S05]  /*2c80*/  BSYNC B1 ;  /* 0x0000000000017941 */ /* 0x000fea0003800000 */
.L_x_57:
        /* <DEDUP_REMOVED lines=13> */
.L_x_60:
[----:B------:R-:W-:Y:S05]  /*2d60*/  BSYNC B1 ;  /* 0x0000000000017941 */ /* 0x000fea0003800000 */
.L_x_59:
[----:B-1----:R-:W-:Y:S01]  /*2d70*/  @!P1 IMAD R13, R54, R19, R20 ;  /* 0x00000013360d9224 */ /* 0x002fe200078e0214 */
[----:B------:R-:W-:Y:S04]  /*2d80*/  BSSY B1, `(.L_x_61) ;  /* 0x0000006000017945 */ /* 0x000fe80003800000 */
[----:B------:R1:W-:Y:S01]  /*2d90*/  @!P1 STG.E.U8 desc[UR38][R6.64+0x18], R13 ;  /* 0x0000180d06009986 */ /* 0x0003e2000c101126 */
[----:B------:R-:W-:Y:S05]  /*2da0*/  @P0 BRA `(.L_x_62) ;  /* 0x00000000000c0947 */ /* 0x000fea0003800000 */
[----:B------:R-:W1:Y:S02]  /*2db0*/  LDG.E.U8 R72, desc[UR38][R10.64+0x19] ;  /* 0x000019260a487981 */ /* 0x000e64000c1e1100 */
[----:B-1----:R-:W-:-:S05]  /*2dc0*/  PRMT R13, R72, 0x8880, RZ ;  /* 0x00008880480d7816 */ /* 0x002fca00000000ff */
[----:B------:R-:W-:-:S07]  /*2dd0*/  IMAD R20, R13, R64, RZ ;  /* 0x000000400d147224 */ /* 0x000fce00078e02ff */
.L_x_62:
[----:B------:R-:W-:Y:S05]  /*2de0*/  BSYNC B1 ;  /* 0x0000000000017941 */ /* 0x000fea0003800000 */
.L_x_61:
[----:B------:R-:W-:Y:S01]  /*2df0*/  @!P0 IMAD R55, R55, R19, R20 ;  /* 0x0000001337378224 */ /* 0x000fe200078e0214 */
[----:B------:R-:W-:Y:S04]  /*2e00*/  BSSY B1, `(.L_x_63) ;  /* 0x0000006000017945 */ /* 0x000fe80003800000 */
[----:B------:R0:W-:Y:S01]  /*2e10*/  @!P0 STG.E.U8 desc[UR38][R6.64+0x19], R55 ;  /* 0x0000193706008986 */ /* 0x0001e2000c101126 */
[----:B------:R-:W-:Y:S05]  /*2e20*/  @P5 BRA `(.L_x_64) ;  /* 0x00000000000c5947 */ /* 0x000fea0003800000 */
[----:B------:R-:W1:Y:S02]  /*2e30*/  LDG.E.U8 R72, desc[UR38][R8.64+0x20] ;  /* 0x0000202608487981 */ /* 0x000e64000c1e1100 */
[----:B-1----:R-:W-:-:S05]  /*2e40*/  PRMT R13, R72, 0x8880, RZ ;  /* 0x00008880480d7816 */ /* 0x002fca00000000ff */
[----:B------:R-:W-:-:S07]  /*2e50*/  IMAD R20, R13, R64, RZ ;  /* 0x000000400d147224 */ /* 0x000fce00078e02ff */
.L_x_64:
[----:B------:R-:W-:Y:S05]  /*2e60*/  BSYNC B1 ;  /* 0x0000000000017941 */ /* 0x000fea0003800000 */
.L_x_63:
[----:B-1----:R-:W-:Y:S01]  /*2e70*/  @!P5 IMAD R13, R40, R19, R20 ;  /* 0x00000013280dd224 */ /* 0x002fe200078e0214 */
[----:B------:R-:W-:Y:S04]  /*2e80*/  BSSY B1, `(.L_x_65) ;  /* 0x0000006000017945 */ /* 0x000fe80003800000 */
[----:B------:R1:W-:Y:S01]  /*2e90*/  @!P5 STG.E.U8 desc[UR38][R4.64+0x20], R13 ;  /* 0x0000200d0400d986 */ /* 0x0003e2000c101126 */
[----:B------:R-:W-:Y:S05]  /*2ea0*/  @P4 BRA `(.L_x_66) ;  /* 0x00000000000c4947 */ /* 0x000fea0003800000 */
[----:B------:R-:W1:Y:S02]  /*2eb0*/  LDG.E.U8 R72, desc[UR38][R8.64+0x21] ;  /* 0x0000212608487981 */ /* 0x000e64000c1e1100 */
[----:B-1----:R-:W-:-:S05]  /*2ec0*/  PRMT R13, R72, 0x8880, RZ ;  /* 0x00008880480d7816 */ /* 0x002fca00000000ff */
[----:B------:R-:W-:-:S07]  /*2ed0*/  IMAD R20, R13, R64, RZ ;  /* 0x000000400d147224 */ /* 0x000fce00078e02ff */
.L_x_66:
[----:B------:R-:W-:Y:S05]  /*2ee0*/  BSYNC B1 ;  /* 0x0000000000017941 */ /* 0x000fea0003800000 */
.L_x_65:
        /* <DEDUP_REMOVED lines=13> */
.L_x_68:
[----:B------:R-:W-:Y:S05]  /*2fc0*/  BSYNC B1 ;  /* 0x0000000000017941 */ /* 0x000fea0003800000 */
.L_x_67:
[----:B-1----:R-:W-:Y:S01]  /*2fd0*/  @!P3 IMAD R13, R42, R19, R20 ;  /* 0x000000132a0db224 */ /* 0x002fe200078e0214 */
[----:B------:R-:W-:Y:S04]  /*2fe0*/  BSSY B1, `(.L_x_69) ;  /* 0x0000006000017945 */ /* 0x000fe80003800000 */
[----:B------:R1:W-:Y:S01]  /*2ff0*/  @!P3 STG.E.U8 desc[UR38][R6.64+0x20], R13 ;  /* 0x0000200d0600b986 */ /* 0x0003e2000c101126 */
[----:B------:R-:W-:Y:S05]  /*3000*/  @P2 BRA `(.L_x_70) ;  /* 0x00000000000c2947 */ /* 0x000fea0003800000 */
[----:B------:R-:W1:Y:S02]  /*3010*/  LDG.E.U8 R72, desc[UR38][R10.64+0x21] ;  /* 0x000021260a487981 */ /* 0x000e64000c1e1100 */
[----:B-1----:R-:W-:-:S05]  /*3020*/  PRMT R13, R72, 0x8880, RZ ;  /* 0x00008880480d7816 */ /* 0x002fca00000000ff */
[----:B------:R-:W-:-:S07]  /*3030*/  IMAD R20, R13, R64, RZ ;  /* 0x000000400d147224 */ /* 0x000fce00078e02ff */
.L_x_70:
[----:B------:R-:W-:Y:S05]  /*3040*/  BSYNC B1 ;  /* 0x0000000000017941 */ /* 0x000fea0003800000 */
.L_x_69:
[----:B------:R-:W-:Y:S01]  /*3050*/  @!P2 IMAD R43, R43, R19, R20 ;  /* 0x000000132b2ba224 */ /* 0x000fe200078e0214 */
[----:B------:R-:W-:Y:S04]  /*3060*/  BSSY B1, `(.L_x_71) ;  /* 0x0000006000017945 */ /* 0x000fe80003800000 */
[----:B------:R0:W-:Y:S01]  /*3070*/  @!P2 STG.E.U8 desc[UR38][R6.64+0x21], R43 ;  /* 0x0000212b0600a986 */ /* 0x0001e2000c101126 */
[----:B------:R-:W-:Y:S05]  /*3080*/  @P5 BRA `(.L_x_72) ;  /* 0x00000000000c5947 */ /* 0x000fea0003800000 */
[----:B------:R-:W1:Y:S02]  /*3090*/  LDG.E.U8 R72, desc[UR38][R8.64+0x28] ;  /* 0x0000282608487981 */ /* 0x000e64000c1e1100 */
[----:B-1----:R-:W-:-:S05]  /*30a0*/  PRMT R13, R72, 0x8880, RZ ;  /* 0x00008880480d7816 */ /* 0x002fca00000000ff */
[----:B------:R-:W-:-:S07]  /*30b0*/  IMAD R20, R13, R64, RZ ;  /* 0x000000400d147224 */ /* 0x000fce00078e02ff */
.L_x_72:
[----:B------:R-:W-:Y:S05]  /*30c0*/  BSYNC B1 ;  /* 0x0000000000017941 */ /* 0x000fea0003800000 */
.L_x_71:
[----:B-1----:R-:W-:Y:S01]  /*30d0*/  @!P5 IMAD R13, R44, R19, R20 ;  /* 0x000000132c0dd224 */ /* 0x002fe200078e0214 */
[----:B------:R-:W-:Y:S04]  /*30e0*/  BSSY B1, `(.L_x_73) ;  /* 0x0000006000017945 */ /* 0x000fe80003800000 */
[----:B------:R1:W-:Y:S01]  /*30f0*/  @!P5 STG.E.U8 desc[UR38][R4.64+0x28], R13 ;  /* 0x0000280d0400d986 */ /* 0x0003e2000c101126 */
[----:B------:R-:W-:Y:S05]  /*3100*/  @P4 BRA `(.L_x_74) ;  /* 0x00000000000c4947 */ /* 0x000fea0003800000 */
[----:B------:R-:W1:Y:S02]  /*3110*/  LDG.E.U8 R72, desc[UR38][R8.64+0x29] ;  /* 0x0000292608487981 */ /* 0x000e64000c1e1100 */
[----:B-1----:R-:W-:-:S05]  /*3120*/  PRMT R13, R72, 0x8880, RZ ;  /* 0x00008880480d7816 */ /* 0x002fca00000000ff */
[----:B------:R-:W-:-:S07]  /*3130*/  IMAD R20, R13, R64, RZ ;  /* 0x000000400d147224 */ /* 0x000fce00078e02ff */
.L_x_74:
[----:B------:R-:W-:Y:S05]  /*3140*/  BSYNC B1 ;  /* 0x0000000000017941 */ /* 0x000fea0003800000 */
.L_x_73:
        /* <DEDUP_REMOVED lines=13> */
.L_x_76:
[----:B------:R-:W-:Y:S05]  /*3220*/  BSYNC B1 ;  /* 0x0000000000017941 */ /* 0x000fea0003800000 */
.L_x_75:
[----:B-1----:R-:W-:Y:S01]  /*3230*/  @!P1 IMAD R13, R46, R19, R20 ;  /* 0x000000132e0d9224 */ /* 0x002fe200078e0214 */
[----:B------:R-:W-:Y:S04]  /*3240*/  BSSY B1, `(.L_x_77) ;  /* 0x0000006000017945 */ /* 0x000fe80003800000 */
[----:B------:R1:W-:Y:S01]  /*3250*/  @!P1 STG.E.U8 desc[UR38][R6.64+0x28], R13 ;  /* 0x0000280d06009986 */ /* 0x0003e2000c101126 */
[----:B------:R-:W-:Y:S05]  /*3260*/  @P4 BRA `(.L_x_78) ;  /* 0x00000000000c4947 */ /* 0x000fea0003800000 */
[----:B------:R-:W1:Y:S02]  /*3270*/  LDG.E.U8 R72, desc[UR38][R10.64+0x29] ;  /* 0x000029260a487981 */ /* 0x000e64000c1e1100 */
[----:B-1----:R-:W-:-:S05]  /*3280*/  PRMT R13, R72, 0x8880, RZ ;  /* 0x00008880480d7816 */ /* 0x002fca00000000ff */
[----:B------:R-:W-:-:S07]  /*3290*/  IMAD R20, R13, R64, RZ ;  /* 0x000000400d147224 */ /* 0x000fce00078e02ff */
.L_x_78:
[----:B------:R-:W-:Y:S05]  /*32a0*/  BSYNC B1 ;  /* 0x0000000000017941 */ /* 0x000fea0003800000 */
.L_x_77:
[----:B------:R-:W-:Y:S01]  /*32b0*/  @!P4 IMAD R47, R47, R19, R20 ;  /* 0x000000132f2fc224 */ /* 0x000fe200078e0214 */
[----:B------:R-:W-:Y:S04]  /*32c0*/  BSSY B1, `(.L_x_79) ;  /* 0x0000006000017945 */ /* 0x000fe80003800000 */
[----:B------:R0:W-:Y:S01]  /*32d0*/  @!P4 STG.E.U8 desc[UR38][R6.64+0x29], R47 ;  /* 0x0000292f0600c986 */ /* 0x0001e2000c101126 */
[----:B------:R-:W-:Y:S05]  /*32e0*/  @P5 BRA `(.L_x_80) ;  /* 0x00000000000c5947 */ /* 0x000fea0003800000 */
[----:B------:R-:W1:Y:S02]  /*32f0*/  LDG.E.U8 R72, desc[UR38][R8.64+0x30] ;  /* 0x0000302608487981 */ /* 0x000e64000c1e1100 */
[----:B-1----:R-:W-:-:S05]  /*3300*/  PRMT R13, R72, 0x8880, RZ ;  /* 0x00008880480d7816 */ /* 0x002fca00000000ff */
[----:B------:R-:W-:-:S07]  /*3310*/  IMAD R20, R13, R64, RZ ;  /* 0x000000400d147224 */ /* 0x000fce00078e02ff */
.L_x_80:
[----:B------:R-:W-:Y:S05]  /*3320*/  BSYNC B1 ;  /* 0x0000000000017941 */ /* 0x000fea0003800000 */
.L_x_79:
[----:B-1----:R-:W-:Y:S01]  /*3330*/  @!P5 IMAD R13, R32, R19, R20 ;  /* 0x00000013200dd224 */ /* 0x002fe200078e0214 */
[----:B------:R-:W-:Y:S04]  /*3340*/  BSSY B1, `(.L_x_81) ;  /* 0x0000006000017945 */ /* 0x000fe80003800000 */
[----:B------:R1:W-:Y:S01]  /*3350*/  @!P5 STG.E.U8 desc[UR38][R4.64+0x30], R13 ;  /* 0x0000300d0400d986 */ /* 0x0003e2000c101126 */
[----:B------:R-:W-:Y:S05]  /*3360*/  @P0 BRA `(.L_x_82) ;  /* 0x00000000000c0947 */ /* 0x000fea0003800000 */
[----:B------:R-:W1:Y:S02]  /*3370*/  LDG.E.U8 R72, desc[UR38][R8.64+0x31] ;  /* 0x0000312608487981 */ /* 0x000e64000c1e1100 */
[----:B-1----:R-:W-:-:S05]  /*3380*/  PRMT R13, R72, 0x8880, RZ ;  /* 0x00008880480d7816 */ /* 0x002fca00000000ff */
[----:B------:R-:W-:-:S07]  /*3390*/  IMAD R20, R13, R64, RZ ;  /* 0x000000400d147224 */ /* 0x000fce00078e02ff */
.L_x_82:
[----:B------:R-:W-:Y:S05]  /*33a0*/  BSYNC B1 ;  /* 0x0000000000017941 */ /* 0x000fea0003800000 */
.L_x_81:
        /* <DEDUP_REMOVED lines=13> */
.L_x_84:
[----:B------:R-:W-:Y:S05]  /*3480*/  BSYNC B1 ;  /* 0x0000000000017941 */ /* 0x000fea0003800000 */
.L_x_83:
[----:B-1----:R-:W-:Y:S01]  /*3490*/  @!P3 IMAD R13, R34, R19, R20 ;  /* 0x00000013220db224 */ /* 0x002fe200078e0214 */
[----:B------:R-:W-:Y:S04]  /*34a0*/  BSSY B1, `(.L_x_85) ;  /* 0x0000006000017945 */ /* 0x000fe80003800000 */
[----:B------:R1:W-:Y:S01]  /*34b0*/  @!P3 STG.E.U8 desc[UR38][R6.64+0x30], R13 ;  /* 0x0000300d0600b986 */ /* 0x0003e2000c101126 */
[----:B------:R-:W-:Y:S05]  /*34c0*/  @P2 BRA `(.L_x_86) ;  /* 0x00000000000c2947 */ /* 0x000fea0003800000 */
[----:B------:R-:W1:Y:S02]  /*34d0*/  LDG.E.U8 R72, desc[UR38][R10.64+0x31] ;  /* 0x000031260a487981 */ /* 0x000e64000c1e1100 */
[----:B-1----:R-:W-:-:S05]  /*34e0*/  PRMT R13, R72, 0x8880, RZ ;  /* 0x00008880480d7816 */ /* 0x002fca00000000ff */
[----:B------:R-:W-:-:S07]  /*34f0*/  IMAD R20, R13, R64, RZ ;  /* 0x000000400d147224 */ /* 0x000fce00078e02ff */
.L_x_86:
[----:B------:R-:W-:Y:S05]  /*3500*/  BSYNC B1 ;  /* 0x0000000000017941 */ /* 0x000fea0003800000 */
.L_x_85:
[----:B------:R-:W-:Y:S01]  /*3510*/  @!P2 IMAD R35, R35, R19, R20 ;  /* 0x000000132323a224 */ /* 0x000fe200078e0214 */
[----:B------:R-:W-:Y:S04]  /*3520*/  BSSY B1, `(.L_x_87) ;  /* 0x0000006000017945 */ /* 0x000fe80003800000 */
[----:B------:R0:W-:Y:S01]  /*3530*/  @!P2 STG.E.U8 desc[UR38][R6.64+0x31], R35 ;  /* 0x000031230600a986 */ /* 0x0001e2000c101126 */
[----:B------:R-:W-:Y:S05]  /*3540*/  @P0 BRA `(.L_x_88) ;  /* 0x00000000000c0947 */ /* 0x000fea0003800000 */
[----:B------:R-:W1:Y:S02]  /*3550*/  LDG.E.U8 R72, desc[UR38][R8.64+0x38] ;  /* 0x0000382608487981 */ /* 0x000e64000c1e1100 */
[----:B-1----:R-:W-:-:S05]  /*3560*/  PRMT R13, R72, 0x8880, RZ ;  /* 0x00008880480d7816 */ /* 0x002fca00000000ff */
[----:B------:R-:W-:-:S07]  /*3570*/  IMAD R20, R13, R64, RZ ;  /* 0x000000400d147224 */ /* 0x000fce00078e02ff */
.L_x_88:
[----:B------:R-:W-:Y:S05]  /*3580*/  BSYNC B1 ;  /* 0x0000000000017941 */ /* 0x000fea0003800000 */
.L_x_87:
[----:B-1----:R-:W-:Y:S01]  /*3590*/  @!P0 IMAD R13, R36, R19, R20 ;  /* 0x00000013240d8224 */ /* 0x002fe200078e0214 */
[----:B------:R-:W-:Y:S04]  /*35a0*/  BSSY B1, `(.L_x_89) ;  /* 0x0000006000017945 */ /* 0x000fe80003800000 */
[----:B------:R1:W-:Y:S01]  /*35b0*/  @!P0 STG.E.U8 desc[UR38][R4.64+0x38], R13 ;  /* 0x0000380d04008986 */ /* 0x0003e2000c101126 */
[----:B------:R-:W-:Y:S05]  /*35c0*/  @P5 BRA `(.L_x_90) ;  /* 0x00000000000c5947 */ /* 0x000fea0003800000 */
[----:B------:R-:W1:Y:S02]  /*35d0*/  LDG.E.U8 R72, desc[UR38][R8.64+0x39] ;  /* 0x0000392608487981 */ /* 0x000e64000c1e1100 */
[----:B-1----:R-:W-:-:S05]  /*35e0*/  PRMT R13, R72, 0x8880, RZ ;  /* 0x00008880480d7816 */ /* 0x002fca00000000ff */
[----:B------:R-:W-:-:S07]  /*35f0*/  IMAD R20, R13, R64, RZ ;  /* 0x000000400d147224 */ /* 0x000fce00078e02ff */
.L_x_90:
[----:B------:R-:W-:Y:S05]  /*3600*/  BSYNC B1 ;  /* 0x0000000000017941 */ /* 0x000fea0003800000 */
.L_x_89:
        /* <DEDUP_REMOVED lines=13> */
.L_x_92:
[----:B------:R-:W-:Y:S05]  /*36e0*/  BSYNC B1 ;  /* 0x0000000000017941 */ /* 0x000fea0003800000 */
.L_x_91:
[----:B-1----:R-:W-:Y:S01]  /*36f0*/  @!P4 IMAD R13, R38, R19, R20 ;  /* 0x00000013260dc224 */ /* 0x002fe200078e0214 */
[----:B------:R-:W-:Y:S04]  /*3700*/  BSSY B1, `(.L_x_93) ;  /* 0x0000006000017945 */ /* 0x000fe80003800000 */
[----:B------:R1:W-:Y:S01]  /*3710*/  @!P4 STG.E.U8 desc[UR38][R6.64+0x38], R13 ;  /* 0x0000380d0600c986 */ /* 0x0003e2000c101126 */
[----:B------:R-:W-:Y:S05]  /*3720*/  @P1 BRA `(.L_x_94) ;  /* 0x00000000000c1947 */ /* 0x000fea0003800000 */
[----:B------:R-:W1:Y:S02]  /*3730*/  LDG.E.U8 R72, desc[UR38][R10.64+0x39] ;  /* 0x000039260a487981 */ /* 0x000e64000c1e1100 */
[----:B-1----:R-:W-:-:S05]  /*3740*/  PRMT R13, R72, 0x8880, RZ ;  /* 0x00008880480d7816 */ /* 0x002fca00000000ff */
[----:B------:R-:W-:-:S07]  /*3750*/  IMAD R20, R13, R64, RZ ;  /* 0x000000400d147224 */ /* 0x000fce00078e02ff */
.L_x_94:
[----:B------:R-:W-:Y:S05]  /*3760*/  BSYNC B1 ;  /* 0x0000000000017941 */ /* 0x000fea0003800000 */
.L_x_93:
[----:B------:R-:W-:Y:S01]  /*3770*/  @!P1 IMAD R39, R39, R19, R20 ;  /* 0x0000001327279224 */ /* 0x000fe200078e0214 */
[----:B------:R-:W-:Y:S04]  /*3780*/  BSSY B1, `(.L_x_95) ;  /* 0x0000006000017945 */ /* 0x000fe80003800000 */
[----:B------:R0:W-:Y:S01]  /*3790*/  @!P1 STG.E.U8 desc[UR38][R6.64+0x39], R39 ;  /* 0x0000392706009986 */ /* 0x0001e2000c101126 */
[----:B------:R-:W-:Y:S05]  /*37a0*/  @P3 BRA `(.L_x_96) ;  /* 0x00000000000c3947 */ /* 0x000fea0003800000 */
[----:B------:R-:W1:Y:S02]  /*37b0*/  LDG.E.U8 R72, desc[UR38][R8.64+0x40] ;  /* 0x0000402608487981 */ /* 0x000e64000c1e1100 */
[----:B-1----:R-:W-:-:S05]  /*37c0*/  PRMT R13, R72, 0x8880, RZ ;  /* 0x00008880480d7816 */ /* 0x002fca00000000ff */
[----:B------:R-:W-:-:S07]  /*37d0*/  IMAD R20, R13, R64, RZ ;  /* 0x000000400d147224 */ /* 0x000fce00078e02ff */
.L_x_96:
[----:B------:R-:W-:Y:S05]  /*37e0*/  BSYNC B1 ;  /* 0x0000000000017941 */ /* 0x000fea0003800000 */
.L_x_95:
[----:B-1----:R-:W-:Y:S01]  /*37f0*/  @!P3 IMAD R13, R24, R19, R20 ;  /* 0x00000013180db224 */ /* 0x002fe200078e0214 */
[----:B------:R-:W-:Y:S04]  /*3800*/  BSSY B1, `(.L_x_97) ;  /* 0x0000006000017945 */ /* 0x000fe80003800000 */
[----:B------:R1:W-:Y:S01]  /*3810*/  @!P3 STG.E.U8 desc[UR38][R4.64+0x40], R13 ;  /* 0x0000400d0400b986 */ /* 0x0003e2000c101126 */
[----:B------:R-:W-:Y:S05]  /*3820*/  @P5 BRA `(.L_x_98) ;  /* 0x00000000000c5947 */ /* 0x000fea0003800000 */
[----:B------:R-:W1:Y:S02]  /*3830*/  LDG.E.U8 R72, desc[UR38][R8.64+0x41] ;  /* 0x0000412608487981 */ /* 0x000e64000c1e1100 */
[----:B-1----:R-:W-:-:S05]  /*3840*/  PRMT R13, R72, 0x8880, RZ ;  /* 0x00008880480d7816 */ /* 0x002fca00000000ff */
[----:B------:R-:W-:-:S07]  /*3850*/  IMAD R20, R13, R64, RZ ;  /* 0x000000400d147224 */ /* 0x000fce00078e02ff */
.L_x_98:
[----:B------:R-:W-:Y:S05]  /*3860*/  BSYNC B1 ;  /* 0x0000000000017941 */ /* 0x000fea0003800000 */
.L_x_97:
        /* <DEDUP_REMOVED lines=9> */
[----:B------:R-:W-:Y:S01]  /*3900*/  ISETP.LT.OR P3, PT, R3, 0x9, !P3 ;  /* 0x000000090300780c */ /* 0x000fe20005f61670 */
[----:B------:R-:W-:-:S12]  /*3910*/  @P2 BRA `(.L_x_100) ;  /* 0x00000000000c2947 */ /* 0x000fd80003800000 */
[----:B------:R-:W1:Y:S02]  /*3920*/  LDG.E.U8 R72, desc[UR38][R10.64+0x40] ;  /* 0x000040260a487981 */ /* 0x000e64000c1e1100 */
[----:B-1----:R-:W-:-:S05]  /*3930*/  PRMT R13, R72, 0x8880, RZ ;  /* 0x00008880480d7816 */ /* 0x002fca00000000ff */
[----:B------:R-:W-:-:S07]  /*3940*/  IMAD R20, R13, R64, RZ ;  /* 0x000000400d147224 */ /* 0x000fce00078e02ff */
.L_x_100:
[----:B------:R-:W-:Y:S05]  /*3950*/  BSYNC B1 ;  /* 0x0000000000017941 */ /* 0x000fea0003800000 */
.L_x_99:
[----:B-1----:R-:W-:Y:S01]  /*3960*/  @!P2 IMAD R13, R26, R19, R20 ;  /* 0x000000131a0da224 */ /* 0x002fe200078e0214 */
[----:B------:R-:W-:Y:S04]  /*3970*/  BSSY B1, `(.L_x_101) ;  /* 0x0000006000017945 */ /* 0x000fe80003800000 */
[----:B------:R1:W-:Y:S01]  /*3980*/  @!P2 STG.E.U8 desc[UR38][R6.64+0x40], R13 ;  /* 0x0000400d0600a986 */ /* 0x0003e2000c101126 */
[----:B------:R-:W-:Y:S05]  /*3990*/  @P0 BRA `(.L_x_102) ;  /* 0x00000000000c0947 */ /* 0x000fea0003800000 */
[----:B------:R-:W1:Y:S02]  /*39a0*/  LDG.E.U8 R72, desc[UR38][R10.64+0x41] ;  /* 0x000041260a487981 */ /* 0x000e64000c1e1100 */
[----:B-1----:R-:W-:-:S05]  /*39b0*/  PRMT R13, R72, 0x8880, RZ ;  /* 0x00008880480d7816 */ /* 0x002fca00000000ff */
[----:B------:R-:W-:-:S07]  /*39c0*/  IMAD R20, R13, R64, RZ ;  /* 0x000000400d147224 */ /* 0x000fce00078e02ff */
.L_x_102:
[----:B------:R-:W-:Y:S05]  /*39d0*/  BSYNC B1 ;  /* 0x0000000000017941 */ /* 0x000fea0003800000 */
.L_x_101:
[----:B------:R-:W-:Y:S01]  /*39e0*/  @!P0 IMAD R27, R27, R19, R20 ;  /* 0x000000131b1b8224 */ /* 0x000fe200078e0214 */
[----:B------:R-:W-:Y:S04]  /*39f0*/  BSSY B1, `(.L_x_103) ;  /* 0x0000006000017945 */ /* 0x000fe80003800000 */
[----:B------:R0:W-:Y:S01]  /*3a00*/  @!P0 STG.E.U8 desc[UR38][R6.64+0x41], R27 ;  /* 0x0000411b06008986 */ /* 0x0001e2000c101126 */
[----:B------:R-:W-:Y:S05]  /*3a10*/  @P5 BRA `(.L_x_104) ;  /* 0x00000000000c5947 */ /* 0x000fea0003800000 */
[----:B------:R-:W1:Y:S02]  /*3a20*/  LDG.E.U8 R72, desc[UR38][R8.64+0x48] ;  /* 0x0000482608487981 */ /* 0x000e64000c1e1100 */
[----:B-1----:R-:W-:-:S05]  /*3a30*/  PRMT R13, R72, 0x8880, RZ ;  /* 0x00008880480d7816 */ /* 0x002fca00000000ff */
[----:B------:R-:W-:-:S07]  /*3a40*/  IMAD R20, R13, R64, RZ ;  /* 0x000000400d147224 */ /* 0x000fce00078e02ff */
.L_x_104:
[----:B------:R-:W-:Y:S05]  /*3a50*/  BSYNC B1 ;  /* 0x0000000000017941 */ /* 0x000fea0003800000 */
.L_x_103:
[----:B-1----:R-:W-:Y:S01]  /*3a60*/  @!P5 IMAD R13, R28, R19, R20 ;  /* 0x000000131c0dd224 */ /* 0x002fe200078e0214 */
[----:B------:R-:W-:Y:S04]  /*3a70*/  BSSY B1, `(.L_x_105) ;  /* 0x0000006000017945 */ /* 0x000fe80003800000 */
[----:B------:R1:W-:Y:S01]  /*3a80*/  @!P5 STG.E.U8 desc[UR38][R4.64+0x48], R13 ;  /* 0x0000480d0400d986 */ /* 0x0003e2000c101126 */
[----:B------:R-:W-:Y:S05]  /*3a90*/  @P4 BRA `(.L_x_106) ;  /* 0x00000000000c4947 */ /* 0x000fea0003800000 */
[----:B------:R-:W1:Y:S02]  /*3aa0*/  LDG.E.U8 R72, desc[UR38][R8.64+0x49] ;  /* 0x0000492608487981 */ /* 0x000e64000c1e1100 */
[----:B-1----:R-:W-:-:S05]  /*3ab0*/  PRMT R13, R72, 0x8880, RZ ;  /* 0x00008880480d7816 */ /* 0x002fca00000000ff */
[----:B------:R-:W-:-:S07]  /*3ac0*/  IMAD R20, R13, R64, RZ ;  /* 0x000000400d147224 */ /* 0x000fce00078e02ff */
.L_x_106:
[----:B------:R-:W-:Y:S05]  /*3ad0*/  BSYNC B1 ;  /* 0x0000000000017941 */ /* 0x000fea0003800000 */
.L_x_105:
[----:B------:R-:W-:Y:S01]  /*3ae0*/  @!P4 IMAD R29, R29, R19, R20 ;  /* 0x000000131d1dc224 */ /* 0x000fe200078e0214 */
[----:B------:R-:W-:Y:S04]  /*3af0*/  BSSY B1, `(.L_x_107) ;  /* 0x0000006000017945 */ /* 0x000fe80003800000 */
[----:B------:R0:W-:Y:S01]  /*3b00*/  @!P4 STG.E.U8 desc[UR38][R4.64+0x49], R29 ;  /* 0x0000491d0400c986 */ /* 0x0001e2000c101126 */
[----:B------:R-:W-:Y:S05]  /*3b10*/  @P3 BRA `(.L_x_108) ;  /* 0x00000000000c3947 */ /* 0x000fea0003800000 */
[----:B------:R-:W0:Y:S02]  /*3b20*/  LDG.E.U8 R72, desc[UR38][R10.64+0x48] ;  /* 0x000048260a487981 */ /* 0x000e24000c1e1100 */
[----:B012---:R-:W-:-:S05]  /*3b30*/  PRMT R5, R72, 0x8880, RZ ;  /* 0x0000888048057816 */ /* 0x007fca00000000ff */
[----:B------:R-:W-:-:S07]  /*3b40*/  IMAD R20, R5, R64, RZ ;  /* 0x0000004005147224 */ /* 0x000fce00078e02ff */
.L_x_108:
[----:B------:R-:W-:Y:S05]  /*3b50*/  BSYNC B1 ;  /* 0x0000000000017941 */ /* 0x000fea0003800000 */
.L_x_107:
[----:B012---:R-:W-:Y:S01]  /*3b60*/  @!P3 IMAD R5, R30, R19, R20 ;  /* 0x000000131e05b224 */ /* 0x007fe200078e0214 */
[----:B------:R-:W-:Y:S01]  /*3b70*/  ISETP.LT.OR P1, PT, R3, 0x9, !P1 ;  /* 0x000000090300780c */ /* 0x000fe20004f21670 */
[----:B------:R-:W-:Y:S03]  /*3b80*/  BSSY B1, `(.L_x_109) ;  /* 0x0000006000017945 */ /* 0x000fe60003800000 */
[----:B------:R0:W-:Y:S09]  /*3b90*/  @!P3 STG.E.U8 desc[UR38][R6.64+0x48], R5 ;  /* 0x000048050600b986 */ /* 0x0001f2000c101126 */
[----:B------:R-:W-:Y:S05]  /*3ba0*/  @P1 BRA `(.L_x_110) ;  /* 0x00000000000c1947 */ /* 0x000fea0003800000 */
[----:B------:R-:W2:Y:S02]  /*3bb0*/  LDG.E.U8 R72, desc[UR38][R10.64+0x49] ;  /* 0x000049260a487981 */ /* 0x000ea4000c1e1100 */
[----:B--2---:R-:W-:-:S05]  /*3bc0*/  PRMT R3, R72, 0x8880, RZ ;  /* 0x0000888048037816 */ /* 0x004fca00000000ff */
[----:B------:R-:W-:-:S07]  /*3bd0*/  IMAD R20, R3, R64, RZ ;  /* 0x0000004003147224 */ /* 0x000fce00078e02ff */
.L_x_110:
[----:B------:R-:W-:Y:S05]  /*3be0*/  BSYNC B1 ;  /* 0x0000000000017941 */ /* 0x000fea0003800000 */
.L_x_109:
[----:B------:R-:W-:Y:S01]  /*3bf0*/  IMAD R31, R31, R19, R20 ;  /* 0x000000131f1f7224 */ /* 0x000fe200078e0214 */
[----:B------:R-:W-:Y:S06]  /*3c00*/  @P1 BRA `(.L_x_111) ;  /* 0x0000000800381947 */ /* 0x000fec0003800000 */
[----:B------:R1:W-:Y:S01]  /*3c10*/  STG.E.U8 desc[UR38][R6.64+0x49], R31 ;  /* 0x0000491f06007986 */ /* 0x0003e2000c101126 */
[----:B------:R-:W-:Y:S05]  /*3c20*/  BRA `(.L_x_111) ;  /* 0x0000000800307947 */ /* 0x000fea0003800000 */
.L_x_30:
[C---:B------:R-:W-:Y:S02]  /*3c30*/  ISETP.GE.AND P1, PT, R12.reuse, 0x1, PT ;  /* 0x000000010c00780c */ /* 0x040fe40003f26270 */
[----:B------:R-:W-:Y:S02]  /*3c40*/  ISETP.GE.AND P2, PT, R12, 0x2, PT ;  /* 0x000000020c00780c */ /* 0x000fe40003f46270 */
[C---:B------:R-:W-:Y:S02]  /*3c50*/  ISETP.LT.OR P4, PT, R3.reuse, 0x1, !P1 ;  /* 0x000000010300780c */ /* 0x040fe40004f81670 */
[C---:B------:R-:W-:Y:S02]  /*3c60*/  ISETP.LT.OR P5, PT, R3.reuse, 0x1, !P2 ;  /* 0x000000010300780c */ /* 0x040fe400057a1670 */
[C---:B------:R-:W-:Y:S02]  /*3c70*/  ISETP.LT.OR P1, PT, R3.reuse, 0x9, !P1 ;  /* 0x000000090300780c */ /* 0x040fe40004f21670 */
[----:B------:R-:W-:-:S02]  /*3c80*/  ISETP.LT.OR P2, PT, R3, 0x9, !P2 ;  /* 0x000000090300780c */ /* 0x000fc40005741670 */
[C---:B------:R-:W-:Y:S02]  /*3c90*/  ISETP.GE.AND P3, PT, R12.reuse, 0x9, PT ;  /* 0x000000090c00780c */ /* 0x040fe40003f66270 */
[----:B------:R-:W-:-:S03]  /*3ca0*/  ISETP.GE.AND P0, PT, R12, 0xa, PT ;  /* 0x0000000a0c00780c */ /* 0x000fc60003f06270 */
[-C--:B------:R-:W-:Y:S02]  /*3cb0*/  @!P4 IMAD R9, R56, R19.reuse, RZ ;  /* 0x000000133809c224 */ /* 0x080fe400078e02ff */
[-C--:B------:R-:W-:Y:S02]  /*3cc0*/  @!P5 IMAD R57, R57, R19.reuse, RZ ;  /* 0x000000133939d224 */ /* 0x080fe400078e02ff */
[-C--:B------:R-:W-:Y:S01]  /*3cd0*/  @!P1 IMAD R11, R58, R19.reuse, RZ ;  /* 0x000000133a0b9224 */ /* 0x080fe200078e02ff */
[----:B------:R0:W-:Y:S01]  /*3ce0*/  @!P4 STG.E.U8 desc[UR38][R4.64], R9 ;  /* 0x000000090400c986 */ /* 0x0001e2000c101126 */
[----:B------:R-:W-:Y:S01]  /*3cf0*/  ISETP.LT.OR P4, PT, R3, 0x1, !P3 ;  /* 0x000000010300780c */ /* 0x000fe20005f81670 */
[----:B------:R-:W-:Y:S02]  /*3d00*/  @!P2 IMAD R59, R59, R19, RZ ;  /* 0x000000133b3ba224 */ /* 0x000fe400078e02ff */
[----:B------:R-:W-:Y:S01]  /*3d10*/  @!P5 STG.E.U8 desc[UR38][R4.64+0x1], R57 ;  /* 0x000001390400d986 */ /* 0x000fe2000c101126 */
[----:B------:R-:W-:-:S02]  /*3d20*/  ISETP.LT.OR P5, PT, R3, 0x1, !P0 ;  /* 0x000000010300780c */ /* 0x000fc400047a1670 */
[C---:B------:R-:W-:Y:S01]  /*3d30*/  ISETP.LT.OR P0, PT, R3.reuse, 0x9, !P0 ;  /* 0x000000090300780c */ /* 0x040fe20004701670 */
[----:B------:R1:W-:Y:S01]  /*3d40*/  @!P1 STG.E.U8 desc[UR38][R6.64], R11 ;  /* 0x0000000b06009986 */ /* 0x0003e2000c101126 */
[----:B------:R-:W-:Y:S02]  /*3d50*/  ISETP.LT.OR P1, PT, R3, 0x9, !P3 ;  /* 0x000000090300780c */ /* 0x000fe40005f21670 */
[C---:B------:R-:W-:Y:S01]  /*3d60*/  ISETP.GE.AND P3, PT, R12.reuse, 0x11, PT ;  /* 0x000000110c00780c */ /* 0x040fe20003f66270 */
[----:B------:R-:W-:Y:S01]  /*3d70*/  @!P2 STG.E.U8 desc[UR38][R6.64+0x1], R59 ;  /* 0x0000013b0600a986 */ /* 0x000fe2000c101126 */
[----:B------:R-:W-:Y:S01]  /*3d80*/  ISETP.GE.AND P2, PT, R12, 0x12, PT ;  /* 0x000000120c00780c */ /* 0x000fe20003f46270 */
[----:B------:R-:W-:-:S04]  /*3d90*/  @!P4 IMAD R13, R60, R19, RZ ;  /* 0x000000133c0dc224 */ /* 0x000fc800078e02ff */
[-C--:B------:R-:W-:Y:S01]  /*3da0*/  @!P5 IMAD R61, R61, R19.reuse, RZ ;  /* 0x000000133d3dd224 */ /* 0x080fe200078e02ff */
[----:B------:R-:W-:Y:S01]  /*3db0*/  @!P4 STG.E.U8 desc[UR38][R4.64+0x8], R13 ;  /* 0x0000080d0400c986 */ /* 0x000fe2000c101126 */
[----:B------:R-:W-:Y:S01]  /*3dc0*/  ISETP.LT.OR P4, PT, R3, 0x1, !P3 ;  /* 0x000000010300780c */ /* 0x000fe20005f81670 */
[-C--:B------:R-:W-:Y:S02]  /*3dd0*/  @!P0 IMAD R63, R63, R19.reuse, RZ ;  /* 0x000000133f3f8224 */ /* 0x080fe400078e02ff */
[----:B------:R-:W-:Y:S01]  /*3de0*/  @!P5 STG.E.U8 desc[UR38][R4.64+0x9], R61 ;  /* 0x0000093d0400d986 */ /* 0x000fe2000c101126 */
[C---:B------:R-:W-:Y:S01]  /*3df0*/  ISETP.LT.OR P5, PT, R3.reuse, 0x1, !P2 ;  /* 0x000000010300780c */ /* 0x040fe200057a1670 */
[----:B0-----:R-:W-:Y:S01]  /*3e00*/  @!P1 IMAD R9, R62, R19, RZ ;  /* 0x000000133e099224 */ /* 0x001fe200078e02ff */
[----:B------:R-:W-:Y:S01]  /*3e10*/  ISETP.LT.OR P2, PT, R3, 0x9, !P2 ;  /* 0x000000090300780c */ /* 0x000fe20005741670 */
[----:B------:R-:W-:Y:S01]  /*3e20*/  @!P0 STG.E.U8 desc[UR38][R6.64+0x9], R63 ;  /* 0x0000093f06008986 */ /* 0x000fe2000c101126 */
[----:B------:R-:W-:-:S03]  /*3e30*/  ISETP.GE.AND P0, PT, R12, 0x1a, PT ;  /* 0x0000001a0c00780c */ /* 0x000fc60003f06270 */
[----:B------:R0:W-:Y:S01]  /*3e40*/  @!P1 STG.E.U8 desc[UR38][R6.64+0x8], R9 ;  /* 0x0000080906009986 */ /* 0x0001e2000c101126 */
[----:B------:R-:W-:Y:S01]  /*3e50*/  ISETP.LT.OR P1, PT, R3, 0x9, !P3 ;  /* 0x000000090300780c */ /* 0x000fe20005f21670 */
[----:B-1----:R-:W-:Y:S01]  /*3e60*/  @!P4 IMAD R11, R48, R19, RZ ;  /* 0x00000013300bc224 */ /* 0x002fe200078e02ff */
[----:B------:R-:W-:-:S03]  /*3e70*/  ISETP.GE.AND P3, PT, R12, 0x19, PT ;  /* 0x000000190c00780c */ /* 0x000fc60003f66270 */
[-C--:B------:R-:W-:Y:S01]  /*3e80*/  @!P5 IMAD R49, R49, R19.reuse, RZ ;  /* 0x000000133131d224 */ /* 0x080fe200078e02ff */
[----:B------:R-:W-:Y:S01]  /*3e90*/  @!P4 STG.E.U8 desc[UR38][R4.64+0x10], R11 ;  /* 0x0000100b0400c986 */ /* 0x000fe2000c101126 */
[----:B------:R-:W-:Y:S01]  /*3ea0*/  ISETP.LT.OR P4, PT, R3, 0x1, !P3 ;  /* 0x000000010300780c */ /* 0x000fe20005f81670 */
[-C--:B------:R-:W-:Y:S02]  /*3eb0*/  @!P2 IMAD R51, R51, R19.reuse, RZ ;  /* 0x000000133333a224 */ /* 0x080fe400078e02ff */
[----:B------:R-:W-:Y:S01]  /*3ec0*/  @!P5 STG.E.U8 desc[UR38][R4.64+0x11], R49 ;  /* 0x000011310400d986 */ /* 0x000fe2000c101126 */
[C---:B------:R-:W-:Y:S02]  /*3ed0*/  ISETP.LT.OR P5, PT, R3.reuse, 0x1, !P0 ;  /* 0x000000010300780c */ /* 0x040fe400047a1670 */
[----:B0-----:R-:W-:Y:S01]  /*3ee0*/  @!P1 IMAD R9, R50, R19, RZ ;  /* 0x0000001332099224 */ /* 0x001fe200078e02ff */
[----:B------:R-:W-:Y:S01]  /*3ef0*/  @!P2 STG.E.U8 desc[UR38][R6.64+0x11], R51 ;  /* 0x000011330600a986 */ /* 0x000fe2000c101126 */
[----:B------:R-:W-:-:S02]  /*3f00*/  ISETP.LT.OR P0, PT, R3, 0x9, !P0 ;  /* 0x000000090300780c */ /* 0x000fc40004701670 */
[----:B------:R-:W-:Y:S01]  /*3f10*/  ISETP.GE.AND P2, PT, R12, 0x22, PT ;  /* 0x000000220c00780c */ /* 0x000fe20003f46270 */
[----:B------:R0:W-:Y:S01]  /*3f20*/  @!P1 STG.E.U8 desc[UR38][R6.64+0x10], R9 ;  /* 0x0000100906009986 */ /* 0x0001e2000c101126 */
[----:B------:R-:W-:Y:S01]  /*3f30*/  ISETP.LT.OR P1, PT, R3, 0x9, !P3 ;  /* 0x000000090300780c */ /* 0x000fe20005f21670 */
[----:B------:R-:W-:Y:S01]  /*3f40*/  @!P4 IMAD R13, R52, R19, RZ ;  /* 0x00000013340dc224 */ /* 0x000fe200078e02ff */
[----:B------:R-:W-:-:S03]  /*3f50*/  ISETP.GE.AND P3, PT, R12, 0x21, PT ;  /* 0x000000210c00780c */ /* 0x000fc60003f66270 */
[-C--:B------:R-:W-:Y:S01]  /*3f60*/  @!P5 IMAD R53, R53, R19.reuse, RZ ;  /* 0x000000133535d224 */ /* 0x080fe200078e02ff */
[----:B------:R-:W-:Y:S01]  /*3f70*/  @!P4 STG.E.U8 desc[UR38][R4.64+0x18], R13 ;  /* 0x0000180d0400c986 */ /* 0x000fe2000c101126 */
[----:B------:R-:W-:Y:S02]  /*3f80*/  ISETP.LT.OR P4, PT, R3, 0x1, !P3 ;  /* 0x000000010300780c */ /* 0x000fe40005f81670 */
[-C--:B------:R-:W-:Y:S01]  /*3f90*/  @!P0 IMAD R55, R55, R19.reuse, RZ ;  /* 0x0000001337378224 */ /* 0x080fe200078e02ff */
[----:B------:R-:W-:Y:S01]  /*3fa0*/  @!P5 STG.E.U8 desc[UR38][R4.64+0x19], R53 ;  /* 0x000019350400d986 */ /* 0x000fe2000c101126 */
[C---:B------:R-:W-:Y:S02]  /*3fb0*/  ISETP.LT.OR P5, PT, R3.reuse, 0x1, !P2 ;  /* 0x000000010300780c */ /* 0x040fe400057a1670 */
[----:B0-----:R-:W-:Y:S01]  /*3fc0*/  @!P1 IMAD R9, R54, R19, RZ ;  /* 0x0000001336099224 */ /* 0x001fe200078e02ff */
[----:B------:R-:W-:Y:S01]  /*3fd0*/  ISETP.LT.OR P2, PT, R3, 0x9, !P2 ;  /* 0x000000090300780c */ /* 0x000fe20005741670 */
[----:B------:R-:W-:Y:S01]  /*3fe0*/  @!P0 STG.E.U8 desc[UR38][R6.64+0x19], R55 ;  /* 0x0000193706008986 */ /* 0x000fe2000c101126 */
[----:B------:R-:W-:-:S03]  /*3ff0*/  ISETP.GE.AND P0, PT, R12, 0x2a, PT ;  /* 0x0000002a0c00780c */ /* 0x000fc60003f06270 */
[----:B------:R0:W-:Y:S01]  /*4000*/  @!P1 STG.E.U8 desc[UR38][R6.64+0x18], R9 ;  /* 0x0000180906009986 */ /* 0x0001e2000c101126 */
[-C--:B------:R-:W-:Y:S01]  /*4010*/  @!P4 IMAD R11, R40, R19.reuse, RZ ;  /* 0x00000013280bc224 */ /* 0x080fe200078e02ff */
[----:B------:R-:W-:Y:S02]  /*4020*/  ISETP.LT.OR P1, PT, R3, 0x9, !P3 ;  /* 0x000000090300780c */ /* 0x000fe40005f21670 */
[----:B------:R-:W-:Y:S01]  /*4030*/  ISETP.GE.AND P3, PT, R12, 0x29, PT ;  /* 0x000000290c00780c */ /* 0x000fe20003f66270 */
[-C--:B------:R-:W-:Y:S01]  /*4040*/  @!P5 IMAD R41, R41, R19.reuse, RZ ;  /* 0x000000132929d224 */ /* 0x080fe200078e02ff */
[----:B------:R-:W-:Y:S02]  /*4050*/  @!P4 STG.E.U8 desc[UR38][R4.64+0x20], R11 ;  /* 0x0000200b0400c986 */ /* 0x000fe4000c101126 */
[----:B------:R-:W-:Y:S01]  /*4060*/  ISETP.LT.OR P4, PT, R3, 0x1, !P3 ;  /* 0x000000010300780c */ /* 0x000fe20005f81670 */
[----:B------:R-:W-:Y:S01]  /*4070*/  @!P2 IMAD R43, R43, R19, RZ ;  /* 0x000000132b2ba224 */ /* 0x000fe200078e02ff */
[----:B------:R-:W-:Y:S01]  /*4080*/  @!P5 STG.E.U8 desc[UR38][R4.64+0x21], R41 ;  /* 0x000021290400d986 */ /* 0x000fe2000c101126 */
[----:B------:R-:W-:-:S02]  /*4090*/  ISETP.LT.OR P5, PT, R3, 0x1, !P0 ;  /* 0x000000010300780c */ /* 0x000fc400047a1670 */
[C---:B------:R-:W-:Y:S01]  /*40a0*/  ISETP.LT.OR P3, PT, R3.reuse, 0x9, !P3 ;  /* 0x000000090300780c */ /* 0x040fe20005f61670 */
[----:B------:R-:W-:Y:S01]  /*40b0*/  @!P2 STG.E.U8 desc[UR38][R6.64+0x21], R43 ;  /* 0x0000212b0600a986 */ /* 0x000fe2000c101126 */
[-C--:B0-----:R-:W-:Y:S01]  /*40c0*/  @!P1 IMAD R9, R42, R19.reuse, RZ ;  /* 0x000000132a099224 */ /* 0x081fe200078e02ff */
[----:B------:R-:W-:Y:S02]  /*40d0*/  ISETP.LT.OR P2, PT, R3, 0x9, !P0 ;  /* 0x000000090300780c */ /* 0x000fe40004741670 */
[----:B------:R-:W-:Y:S02]  /*40e0*/  ISETP.GE.AND P0, PT, R12, 0x32, PT ;  /* 0x000000320c00780c */ /* 0x000fe40003f06270 */
[----:B------:R0:W-:Y:S01]  /*40f0*/  @!P1 STG.E.U8 desc[UR38][R6.64+0x20], R9 ;  /* 0x0000200906009986 */ /* 0x0001e2000c101126 */
[-C--:B------:R-:W-:Y:S01]  /*4100*/  @!P4 IMAD R13, R44, R19.reuse, RZ ;  /* 0x000000132c0dc224 */ /* 0x080fe200078e02ff */
[----:B------:R-:W-:Y:S02]  /*4110*/  ISETP.GE.AND P1, PT, R12, 0x31, PT ;  /* 0x000000310c00780c */ /* 0x000fe40003f26270 */
[----:B------:R-:W-:-:S02]  /*4120*/  @!P5 IMAD R45, R45, R19, RZ ;  /* 0x000000132d2dd224 */ /* 0x000fc400078e02ff */
[----:B------:R-:W-:Y:S01]  /*4130*/  @!P4 STG.E.U8 desc[UR38][R4.64+0x28], R13 ;  /* 0x0000280d0400c986 */ /* 0x000fe2000c101126 */
[----:B------:R-:W-:Y:S02]  /*4140*/  ISETP.LT.OR P4, PT, R3, 0x1, !P1 ;  /* 0x000000010300780c */ /* 0x000fe40004f81670 */
[-C--:B------:R-:W-:Y:S01]  /*4150*/  @!P2 IMAD R47, R47, R19.reuse, RZ ;  /* 0x000000132f2fa224 */ /* 0x080fe200078e02ff */
[----:B------:R-:W-:Y:S01]  /*4160*/  @!P5 STG.E.U8 desc[UR38][R4.64+0x29], R45 ;  /* 0x0000292d0400d986 */ /* 0x000fe2000c101126 */
[C---:B------:R-:W-:Y:S01]  /*4170*/  ISETP.LT.OR P5, PT, R3.reuse, 0x1, !P0 ;  /* 0x000000010300780c */ /* 0x040fe200047a1670 */
[-C--:B0-----:R-:W-:Y:S01]  /*4180*/  @!P3 IMAD R9, R46, R19.reuse, RZ ;  /* 0x000000132e09b224 */ /* 0x081fe200078e02ff */
[C---:B------:R-:W-:Y:S01]  /*4190*/  ISETP.LT.OR P1, PT, R3.reuse, 0x9, !P1 ;  /* 0x000000090300780c */ /* 0x040fe20004f21670 */
[----:B------:R-:W-:Y:S01]  /*41a0*/  @!P2 STG.E.U8 desc[UR38][R6.64+0x29], R47 ;  /* 0x0000292f0600a986 */ /* 0x000fe2000c101126 */
[----:B------:R-:W-:Y:S02]  /*41b0*/  ISETP.LT.OR P0, PT, R3, 0x9, !P0 ;  /* 0x000000090300780c */ /* 0x000fe40004701670 */
[C---:B------:R-:W-:Y:S01]  /*41c0*/  ISETP.GE.AND P2, PT, R12.reuse, 0x3a, PT ;  /* 0x0000003a0c00780c */ /* 0x040fe20003f46270 */
[----:B------:R0:W-:Y:S01]  /*41d0*/  @!P3 STG.E.U8 desc[UR38][R6.64+0x28], R9 ;  /* 0x000028090600b986 */ /* 0x0001e2000c101126 */
[----:B------:R-:W-:Y:S01]  /*41e0*/  ISETP.GE.AND P3, PT, R12, 0x39, PT ;  /* 0x000000390c00780c */ /* 0x000fe20003f66270 */
[----:B------:R-:W-:-:S04]  /*41f0*/  @!P4 IMAD R11, R32, R19, RZ ;  /* 0x00000013200bc224 */ /* 0x000fc800078e02ff */
[-C--:B------:R-:W-:Y:S01]  /*4200*/  @!P5 IMAD R33, R33, R19.reuse, RZ ;  /* 0x000000132121d224 */ /* 0x080fe200078e02ff */
[----:B------:R-:W-:Y:S01]  /*4210*/  @!P4 STG.E.U8 desc[UR38][R4.64+0x30], R11 ;  /* 0x0000300b0400c986 */ /* 0x000fe2000c101126 */
[----:B------:R-:W-:Y:S02]  /*4220*/  ISETP.LT.OR P4, PT, R3, 0x1, !P3 ;  /* 0x000000010300780c */ /* 0x000fe40005f81670 */
[-C--:B------:R-:W-:Y:S01]  /*4230*/  @!P0 IMAD R35, R35, R19.reuse, RZ ;  /* 0x0000001323238224 */ /* 0x080fe200078e02ff */
[----:B------:R-:W-:Y:S01]  /*4240*/  @!P5 STG.E.U8 desc[UR38][R4.64+0x31], R33 ;  /* 0x000031210400d986 */ /* 0x000fe2000c101126 */
[C---:B------:R-:W-:Y:S01]  /*4250*/  ISETP.LT.OR P5, PT, R3.reuse, 0x1, !P2 ;  /* 0x000000010300780c */ /* 0x040fe200057a1670 */
[----:B0-----:R-:W-:Y:S01]  /*4260*/  @!P1 IMAD R9, R34, R19, RZ ;  /* 0x0000001322099224 */ /* 0x001fe200078e02ff */
[----:B------:R-:W-:Y:S01]  /*4270*/  ISETP.LT.OR P3, PT, R3, 0x9, !P3 ;  /* 0x000000090300780c */ /* 0x000fe20005f61670 */
[----:B------:R-:W-:Y:S01]  /*4280*/  @!P0 STG.E.U8 desc[UR38][R6.64+0x31], R35 ;  /* 0x0000312306008986 */ /* 0x000fe2000c101126 */
[----:B------:R-:W-:-:S02]  /*4290*/  ISETP.GE.AND P0, PT, R12, 0x42, PT ;  /* 0x000000420c00780c */ /* 0x000fc40003f06270 */
[----:B------:R-:W-:Y:S01]  /*42a0*/  ISETP.LT.OR P2, PT, R3, 0x9, !P2 ;  /* 0x000000090300780c */ /* 0x000fe20005741670 */
[----:B------:R0:W-:Y:S01]  /*42b0*/  @!P1 STG.E.U8 desc[UR38][R6.64+0x30], R9 ;  /* 0x0000300906009986 */ /* 0x0001e2000c101126 */
[----:B------:R-:W-:Y:S01]  /*42c0*/  ISETP.GE.AND P1, PT, R12, 0x41, PT ;  /* 0x000000410c00780c */ /* 0x000fe20003f26270 */
[----:B------:R-:W-:-:S04]  /*42d0*/  @!P4 IMAD R13, R36, R19, RZ ;  /* 0x00000013240dc224 */ /* 0x000fc800078e02ff */
[-C--:B------:R-:W-:Y:S01]  /*42e0*/  @!P5 IMAD R37, R37, R19.reuse, RZ ;  /* 0x000000132525d224 */ /* 0x080fe200078e02ff */
[----:B------:R-:W-:Y:S01]  /*42f0*/  @!P4 STG.E.U8 desc[UR38][R4.64+0x38], R13 ;  /* 0x0000380d0400c986 */ /* 0x000fe2000c101126 */
[C---:B------:R-:W-:Y:S02]  /*4300*/  ISETP.LT.OR P4, PT, R3.reuse, 0x1, !P1 ;  /* 0x000000010300780c */ /* 0x040fe40004f81670 */
[C---:B------:R-:W-:Y:S01]  /*4310*/  ISETP.LT.OR P1, PT, R3.reuse, 0x9, !P1 ;  /* 0x000000090300780c */ /* 0x040fe20004f21670 */
[----:B------:R-:W-:Y:S01]  /*4320*/  @!P5 STG.E.U8 desc[UR38][R4.64+0x39], R37 ;  /* 0x000039250400d986 */ /* 0x000fe2000c101126 */
[C---:B------:R-:W-:Y:S01]  /*4330*/  ISETP.LT.OR P5, PT, R3.reuse, 0x1, !P0 ;  /* 0x000000010300780c */ /* 0x040fe200047a1670 */
[-C--:B0-----:R-:W-:Y:S01]  /*4340*/  @!P3 IMAD R9, R38, R19.reuse, RZ ;  /* 0x000000132609b224 */ /* 0x081fe200078e02ff */
[----:B------:R-:W-:Y:S01]  /*4350*/  ISETP.LT.OR P0, PT, R3, 0x9, !P0 ;  /* 0x000000090300780c */ /* 0x000fe20004701670 */
[----:B------:R-:W-:-:S03]  /*4360*/  @!P2 IMAD R39, R39, R19, RZ ;  /* 0x000000132727a224 */ /* 0x000fc600078e02ff */
[----:B------:R0:W-:Y:S01]  /*4370*/  @!P3 STG.E.U8 desc[UR38][R6.64+0x38], R9 ;  /* 0x000038090600b986 */ /* 0x0001e2000c101126 */
[----:B------:R-:W-:Y:S02]  /*4380*/  ISETP.GE.AND P3, PT, R12, 0x4a, PT ;  /* 0x0000004a0c00780c */ /* 0x000fe40003f66270 */
[-C--:B------:R-:W-:Y:S01]  /*4390*/  @!P4 IMAD R11, R24, R19.reuse, RZ ;  /* 0x00000013180bc224 */ /* 0x080fe200078e02ff */
[----:B------:R-:W-:Y:S01]  /*43a0*/  @!P2 STG.E.U8 desc[UR38][R6.64+0x39], R39 ;  /* 0x000039270600a986 */ /* 0x000fe2000c101126 */
[----:B------:R-:W-:Y:S02]  /*43b0*/  ISETP.GE.AND P2, PT, R12, 0x49, PT ;  /* 0x000000490c00780c */ /* 0x000fe40003f46270 */
[-C--:B------:R-:W-:Y:S01]  /*43c0*/  @!P5 IMAD R25, R25, R19.reuse, RZ ;  /* 0x000000131919d224 */ /* 0x080fe200078e02ff */
[----:B------:R1:W-:Y:S01]  /*43d0*/  @!P4 STG.E.U8 desc[UR38][R4.64+0x40], R11 ;  /* 0x0000400b0400c986 */ /* 0x0003e2000c101126 */
[----:B------:R-:W-:Y:S01]  /*43e0*/  ISETP.LT.OR P4, PT, R3, 0x1, !P2 ;  /* 0x000000010300780c */ /* 0x000fe20005781670 */
[----:B------:R-:W-:Y:S01]  /*43f0*/  @!P0 IMAD R27, R27, R19, RZ ;  /* 0x000000131b1b8224 */ /* 0x000fe200078e02ff */
[C---:B------:R-:W-:Y:S01]  /*4400*/  ISETP.LT.OR P2, PT, R3.reuse, 0x9, !P2 ;  /* 0x000000090300780c */ /* 0x040fe20005741670 */
[----:B------:R2:W-:Y:S01]  /*4410*/  @!P5 STG.E.U8 desc[UR38][R4.64+0x41], R25 ;  /* 0x000041190400d986 */ /* 0x0005e2000c101126 */
[----:B------:R-:W-:-:S02]  /*4420*/  ISETP.LT.OR P5, PT, R3, 0x1, !P3 ;  /* 0x000000010300780c */ /* 0x000fc40005fa1670 */
[----:B------:R-:W-:Y:S01]  /*4430*/  ISETP.LT.OR P3, PT, R3, 0x9, !P3 ;  /* 0x000000090300780c */ /* 0x000fe20005f61670 */
[-C--:B------:R-:W-:Y:S01]  /*4440*/  @!P1 IMAD R3, R26, R19.reuse, RZ ;  /* 0x000000131a039224 */ /* 0x080fe200078e02ff */
[----:B------:R2:W-:Y:S04]  /*4450*/  @!P0 STG.E.U8 desc[UR38][R6.64+0x41], R27 ;  /* 0x0000411b06008986 */ /* 0x0005e8000c101126 */
[----:B------:R2:W-:Y:S01]  /*4460*/  @!P1 STG.E.U8 desc[UR38][R6.64+0x40], R3 ;  /* 0x0000400306009986 */ /* 0x0005e2000c101126 */
[-C--:B0-----:R-:W-:Y:S02]  /*4470*/  @!P4 IMAD R9, R28, R19.reuse, RZ ;  /* 0x000000131c09c224 */ /* 0x081fe400078e02ff */
[-C--:B-1----:R-:W-:Y:S02]  /*4480*/  @!P2 IMAD R11, R30, R19.reuse, RZ ;  /* 0x000000131e0ba224 */ /* 0x082fe400078e02ff */
[-C--:B------:R-:W-:Y:S01]  /*4490*/  @!P5 IMAD R29, R29, R19.reuse, RZ ;  /* 0x000000131d1dd224 */ /* 0x080fe200078e02ff */
[----:B------:R2:W-:Y:S01]  /*44a0*/  @!P4 STG.E.U8 desc[UR38][R4.64+0x48], R9 ;  /* 0x000048090400c986 */ /* 0x0005e2000c101126 */
[----:B------:R-:W-:-:S03]  /*44b0*/  @!P3 IMAD R31, R31, R19, RZ ;  /* 0x000000131f1fb224 */ /* 0x000fc600078e02ff */
[----:B------:R2:W-:Y:S04]  /*44c0*/  @!P5 STG.E.U8 desc[UR38][R4.64+0x49], R29 ;  /* 0x0000491d0400d986 */ /* 0x0005e8000c101126 */
[----:B------:R2:W-:Y:S04]  /*44d0*/  @!P2 STG.E.U8 desc[UR38][R6.64+0x48], R11 ;  /* 0x0000480b0600a986 */ /* 0x0005e8000c101126 */
[----:B------:R2:W-:Y:S02]  /*44e0*/  @!P3 STG.E.U8 desc[UR38][R6.64+0x49], R31 ;  /* 0x0000491f0600b986 */ /* 0x0005e4000c101126 */
.L_x_111:
[----:B------:R-:W-:Y:S05]  /*44f0*/  BSYNC B0 ;  /* 0x0000000000007941 */ /* 0x000fea0003800000 */
.L_x_29:
[----:B------:R-:W-:Y:S01]  /*4500*/  IADD3 R16, P0, R16, UR36, RZ ;  /* 0x0000002410107c10 */ /* 0x000fe2000ff1e0ff */
[----:B------:R-:W-:Y:S01]  /*4510*/  ULDC.64 UR4, c[0x0][0x650] ;  /* 0x0001940000047ab9 */ /* 0x000fe20000000a00 */
[----:B--2---:R-:W-:Y:S01]  /*4520*/  PRMT R3, RZ, 0x7610, R3 ;  /* 0x00007610ff037816 */ /* 0x004fe20000000003 */
[----:B------:R-:W-:Y:S01]  /*4530*/  IMAD.MOV.U32 R74, RZ, RZ, -0x1 ;  /* 0xffffffffff4a7424 */ /* 0x000fe200078e00ff */
[----:B------:R-:W-:Y:S01]  /*4540*/  IADD3.X R17, R17, UR42, RZ, P0, !PT ;  /* 0x0000002a11117c10 */ /* 0x000fe200087fe4ff */
[----:B------:R-:W-:Y:S01]  /*4550*/  IMAD.MOV.U32 R77, RZ, RZ, -0x1 ;  /* 0xffffffffff4d7424 */ /* 0x000fe200078e00ff */
[----:B------:R-:W-:-:S04]  /*4560*/  ISETP.GE.U32.AND P0, PT, R16, UR4, PT ;  /* 0x0000000410007c0c */ /* 0x000fc8000bf06070 */
[----:B------:R-:W-:-:S13]  /*4570*/  ISETP.GE.U32.AND.EX P0, PT, R17, UR5, PT, P0 ;  /* 0x0000000511007c0c */ /* 0x000fda000bf06100 */
[----:B------:R-:W-:Y:S05]  /*4580*/  @P0 BRA `(.L_x_112) ;  /* 0x00000004004c0947 */ /* 0x000fea0003800000 */
[----:B------:R-:W2:Y:S01]  /*4590*/  LDC.64 R10, c[0x0][0x628] ;  /* 0x00018a00ff0a7b82 */ /* 0x000ea20000000a00 */
[----:B------:R-:W0:Y:S01]  /*45a0*/  S2R R12, SR_CTAID.X ;  /* 0x00000000000c7919 */ /* 0x000e220000002500 */
[----:B------:R-:W-:Y:S02]  /*45b0*/  IMAD.MOV.U32 R8, RZ, RZ, R16 ;  /* 0x000000ffff087224 */ /* 0x000fe400078e0010 */
[----:B------:R-:W-:Y:S01]  /*45c0*/  IMAD.MOV.U32 R9, RZ, RZ, R17 ;  /* 0x000000ffff097224 */ /* 0x000fe200078e0011 */
[----:B------:R-:W0:Y:S03]  /*45d0*/  S2R R20, SR_CTAID.Y ;  /* 0x0000000000147919 */ /* 0x000e260000002600 */
[----:B------:R-:W0:Y:S08]  /*45e0*/  LDC R0, c[0x0][0x630] ;  /* 0x00018c00ff007b82 */ /* 0x000e300000000800 */
[----:B------:R-:W0:Y:S01]  /*45f0*/  LDC.64 R14, c[0x0][0x620] ;  /* 0x00018800ff0e7b82 */ /* 0x000e220000000a00 */
[----:B--2---:R-:W-:-:S04]  /*4600*/  ISETP.NE.U32.AND P0, PT, R10, RZ, PT ;  /* 0x000000ff0a00720c */ /* 0x004fc80003f05070 */
[----:B------:R-:W-:-:S13]  /*4610*/  ISETP.NE.AND.EX P0, PT, R11, RZ, PT, P0 ;  /* 0x000000ff0b00720c */ /* 0x000fda0003f05300 */
[----:B0-----:R-:W-:Y:S05]  /*4620*/  @!P0 BRA `(.L_x_113) ;  /* 0x0000000000288947 */ /* 0x001fea0003800000 */
[----:B------:R-:W0:Y:S02]  /*4630*/  LDC R3, c[0x0][0x634] ;  /* 0x00018d00ff037b82 */ /* 0x000e240000000800 */
[----:B0-----:R-:W-:-:S05]  /*4640*/  IADD3 R3, P0, R16, R3, RZ ;  /* 0x0000000310037210 */ /* 0x001fca0007f1e0ff */
[----:B------:R-:W-:-:S04]  /*4650*/  IMAD.X R13, RZ, RZ, R17, P0 ;  /* 0x000000ffff0d7224 */ /* 0x000fc800000e0611 */
[----:B------:R-:W-:-:S04]  /*4660*/  IMAD.WIDE.U32 R4, R13, R10, RZ ;  /* 0x0000000a0d047225 */ /* 0x000fc800078e00ff */
[----:B-1-34-:R-:W-:-:S04]  /*4670*/  IMAD.WIDE.U32 R6, P0, R3, R11, R4 ;  /* 0x0000000b03067225 */ /* 0x01afc80007800004 */
[----:B------:R-:W-:-:S04]  /*4680*/  IMAD.WIDE.U32 R4, R3, R10, RZ ;  /* 0x0000000a03047225 */ /* 0x000fc800078e00ff */
[----:B------:R-:W-:Y:S01]  /*4690*/  IMAD.X R9, RZ, RZ, RZ, P0 ;  /* 0x000000ffff097224 */ /* 0x000fe200000e06ff */
[----:B------:R-:W-:Y:S01]  /*46a0*/  IADD3 RZ, P0, R5, R6, RZ ;  /* 0x0000000605ff7210 */ /* 0x000fe20007f1e0ff */
[----:B------:R-:W-:-:S04]  /*46b0*/  IMAD.MOV.U32 R8, RZ, RZ, R7 ;  /* 0x000000ffff087224 */ /* 0x000fc800078e0007 */
[----:B------:R-:W-:-:S08]  /*46c0*/  IMAD.WIDE.U32.X R8, R13, R11, R8, P0 ;  /* 0x0000000b0d087225 */ /* 0x000fd000000e0408 */
.L_x_113:
[-CC-:B------:R-:W-:Y:S01]  /*46d0*/  SHF.R.U64 R77, R8, R0.reuse, R9.reuse ;  /* 0x00000000084d7219 */ /* 0x180fe20000001209 */
[----:B------:R-:W0:Y:S01]  /*46e0*/  LDC.64 R26, c[0x0][0x640] ;  /* 0x00019000ff1a7b82 */ /* 0x000e220000000a00 */
[----:B------:R-:W-:Y:S01]  /*46f0*/  SHF.R.U32.HI R0, RZ, R0, R9 ;  /* 0x00000000ff007219 */ /* 0x000fe20000011609 */
[----:B------:R-:W-:Y:S01]  /*4700*/  ULDC UR4, c[0x0][0x150] ;  /* 0x0000540000047ab9 */ /* 0x000fe20000000800 */
[----:B------:R-:W-:Y:S02]  /*4710*/  IADD3 R3, P0, RZ, -R77, RZ ;  /* 0x8000004dff037210 */ /* 0x000fe40007f1e0ff */
[----:B-1-34-:R-:W-:-:S03]  /*4720*/  I2FP.F32.U32 R7, R12 ;  /* 0x0000000c00077245 */ /* 0x01afc60000201000 */
[----:B------:R-:W1:Y:S01]  /*4730*/  LDC R6, c[0x0][0x618] ;  /* 0x00018600ff067b82 */ /* 0x000e620000000800 */
[----:B------:R-:W-:Y:S02]  /*4740*/  IMAD.X R5, RZ, RZ, ~R0, P0 ;  /* 0x000000ffff057224 */ /* 0x000fe400000e0e00 */
[----:B------:R-:W-:Y:S01]  /*4750*/  FMUL R7, R7, UR4 ;  /* 0x0000000407077c20 */ /* 0x000fe20008400000 */
[----:B------:R-:W-:Y:S01]  /*4760*/  ULDC UR4, c[0x0][0x154] ;  /* 0x0000550000047ab9 */ /* 0x000fe20000000800 */
[-C--:B------:R-:W-:Y:S02]  /*4770*/  IMAD R0, R5, R14.reuse, RZ ;  /* 0x0000000e05007224 */ /* 0x080fe400078e02ff */
[C---:B------:R-:W-:Y:S01]  /*4780*/  IMAD.WIDE.U32 R4, R3.reuse, R14, R16 ;  /* 0x0000000e03047225 */ /* 0x040fe200078e0010 */
[----:B------:R-:W2:Y:S01]  /*4790*/  LDC R8, c[0x0][0x608] ;  /* 0x00018200ff087b82 */ /* 0x000ea20000000800 */
[----:B------:R-:W3:Y:S02]  /*47a0*/  F2I.U32.TRUNC.NTZ R7, R7 ;  /* 0x0000000700077305 */ /* 0x000ee4000020f000 */
[----:B------:R-:W-:Y:S01]  /*47b0*/  IMAD R3, R3, R15, R0 ;  /* 0x0000000f03037224 */ /* 0x000fe200078e0200 */
[----:B------:R-:W-:-:S03]  /*47c0*/  I2FP.F32.U32 R0, R20 ;  /* 0x0000001400007245 */ /* 0x000fc60000201000 */
[----:B------:R-:W-:Y:S01]  /*47d0*/  IMAD.IADD R3, R5, 0x1, R3 ;  /* 0x0000000105037824 */ /* 0x000fe200078e0203 */
[----:B------:R-:W4:Y:S01]  /*47e0*/  LDC R11, c[0x0][0x658] ;  /* 0x00019600ff0b7b82 */ /* 0x000f220000000800 */
[----:B0-----:R-:W-:-:S04]  /*47f0*/  ISETP.NE.U32.AND P0, PT, R26, RZ, PT ;  /* 0x000000ff1a00720c */ /* 0x001fc80003f05070 */
[----:B------:R-:W-:-:S03]  /*4800*/  ISETP.NE.AND.EX P0, PT, R27, RZ, PT, P0 ;  /* 0x000000ff1b00720c */ /* 0x000fc60003f05300 */
[----:B------:R-:W0:Y:S01]  /*4810*/  LDC R9, c[0x0][0x144] ;  /* 0x00005100ff097b82 */ /* 0x000e220000000800 */
[-C--:B-1----:R-:W-:Y:S01]  /*4820*/  SHF.R.U64 R10, R4, R6.reuse, R3 ;  /* 0x00000006040a7219 */ /* 0x082fe20000001203 */
[----:B---3--:R-:W-:Y:S01]  /*4830*/  IMAD.MOV R7, RZ, RZ, -R7 ;  /* 0x000000ffff077224 */ /* 0x008fe200078e0a07 */
[----:B------:R-:W-:Y:S01]  /*4840*/  SHF.R.U32.HI R3, RZ, R6, R3 ;  /* 0x00000006ff037219 */ /* 0x000fe20000011603 */
[----:B------:R-:W-:-:S04]  /*4850*/  FMUL R6, R0, UR4 ;  /* 0x0000000400067c20 */ /* 0x000fc80008400000 */
[----:B------:R-:W1:Y:S01]  /*4860*/  LDC R21, c[0x0][0x148] ;  /* 0x00005200ff157b82 */ /* 0x000e620000000800 */
[----:B------:R3:W0:Y:S01]  /*4870*/  F2I.U32.TRUNC.NTZ R14, R6 ;  /* 0x00000006000e7305 */ /* 0x000622000020f000 */
[-CC-:B--2---:R-:W-:Y:S02]  /*4880*/  SHF.R.U64 R13, R10, R8.reuse, R3.reuse ;  /* 0x000000080a0d7219 */ /* 0x184fe40000001203 */
[----:B------:R-:W-:-:S04]  /*4890*/  SHF.R.U32.HI R0, RZ, R8, R3 ;  /* 0x00000008ff007219 */ /* 0x000fc80000011603 */
[----:B------:R-:W2:Y:S01]  /*48a0*/  LDC R24, c[0x0][0x648] ;  /* 0x00019200ff187b82 */ /* 0x000ea20000000800 */
[-CC-:B----4-:R-:W-:Y:S02]  /*48b0*/  SHF.R.U64 R15, R13, R11.reuse, R0.reuse ;  /* 0x0000000b0d0f7219 */ /* 0x190fe40000001200 */
[----:B------:R-:W-:-:S03]  /*48c0*/  SHF.R.U32.HI R5, RZ, R11, R0 ;  /* 0x0000000bff057219 */ /* 0x000fc60000011600 */
[----:B------:R-:W-:Y:S02]  /*48d0*/  IMAD.MOV.U32 R4, RZ, RZ, R15 ;  /* 0x000000ffff047224 */ /* 0x000fe400078e000f */
[----:B------:R-:W4:Y:S01]  /*48e0*/  LDC R28, c[0x0][0x638] ;  /* 0x00018e00ff1c7b82 */ /* 0x000f220000000800 */
[----:B0-----:R-:W-:-:S07]  /*48f0*/  IMAD R25, R9, R7, R12 ;  /* 0x0000000709197224 */ /* 0x001fce00078e020c */
[----:B------:R-:W0:Y:S08]  /*4900*/  LDC R29, c[0x0][0x610] ;  /* 0x00018400ff1d7b82 */ /* 0x000e300000000800 */
[----:B------:R-:W0:Y:S01]  /*4910*/  LDC R30, c[0x0][0x600] ;  /* 0x00018000ff1e7b82 */ /* 0x000e220000000800 */
[----:B-123--:R-:W-:Y:S05]  /*4920*/  @!P0 BRA `(.L_x_114) ;  /* 0x0000000000288947 */ /* 0x00efea0003800000 */
        /* <DEDUP_REMOVED lines=10> */
.L_x_114:
[----:B------:R-:W-:Y:S01]  /*49d0*/  ISETP.NE.AND P0, PT, R2, 0x1, PT ;  /* 0x000000010200780c */ /* 0x000fe20003f05270 */
[----:B------:R-:W-:Y:S01]  /*49e0*/  IMAD.MOV R14, RZ, RZ, -R14 ;  /* 0x000000ffff0e7224 */ /* 0x000fe200078e0a0e */
[----:B------:R-:W-:Y:S02]  /*49f0*/  SHF.R.U64 R0, R4, R24, R5 ;  /* 0x0000001804007219 */ /* 0x000fe40000001205 */
[----:B------:R-:W-:Y:S02]  /*4a00*/  LOP3.LUT R3, R13, R70, RZ, 0xc0, !PT ;  /* 0x000000460d037212 */ /* 0x000fe400078ec0ff */
[----:B------:R-:W-:Y:S01]  /*4a10*/  LOP3.LUT R10, R10, R69, RZ, 0xc0, !PT ;  /* 0x000000450a0a7212 */ /* 0x000fe200078ec0ff */
[----:B------:R-:W-:Y:S02]  /*4a20*/  IMAD.MOV R4, RZ, RZ, -R0 ;  /* 0x000000ffff047224 */ /* 0x000fe400078e0a00 */
[----:B------:R-:W-:Y:S02]  /*4a30*/  IMAD R0, R66, R0, R3 ;  /* 0x0000000042007224 */ /* 0x000fe400078e0203 */
[----:B----4-:R-:W-:-:S02]  /*4a40*/  IMAD R3, R4, R28, R15 ;  /* 0x0000001c04037224 */ /* 0x010fc400078e020f */
[----:B------:R-:W-:Y:S02]  /*4a50*/  @P0 IMAD R25, R21, R14, R20 ;  /* 0x0000000e15190224 */ /* 0x000fe400078e0214 */
[----:B0-----:R-:W-:Y:S02]  /*4a60*/  IMAD R5, R3, R30, R10 ;  /* 0x0000001e03057224 */ /* 0x001fe400078e020a */
[----:B------:R-:W-:Y:S02]  /*4a70*/  IMAD R0, R0, R29, R25 ;  /* 0x0000001d00007224 */ /* 0x000fe400078e0219 */
[----:B------:R-:W-:-:S03]  /*4a80*/  IMAD.MOV.U32 R4, RZ, RZ, 0x1 ;  /* 0x00000001ff047424 */ /* 0x000fc600078e00ff */
[----:B------:R-:W-:Y:S02]  /*4a90*/  SEL R74, R5, R0, !P0 ;  /* 0x00000000054a7207 */ /* 0x000fe40004000000 */
[----:B------:R-:W-:Y:S02]  /*4aa0*/  PRMT R3, R4, 0x7610, R3 ;  /* 0x0000761004037816 */ /* 0x000fe40000000003 */
[----:B------:R-:W-:-:S07]  /*4ab0*/  SEL R0, R0, R5, !P0 ;  /* 0x0000000500007207 */ /* 0x000fce0004000000 */
.L_x_112:
[----:B------:R-:W-:Y:S01]  /*4ac0*/  LOP3.LUT P0, RZ, R3, 0xff, RZ, 0xc0, !PT ;  /* 0x000000ff03ff7812 */ /* 0x000fe2000780c0ff */
[----:B------:R-:W-:Y:S01]  /*4ad0*/  UIMAD.WIDE.U32 UR4, UR41, -0xf0f0f0f, URZ ;  /* 0xf0f0f0f1290478a5 */ /* 0x000fe2000f8e003f */
[----:B------:R-:W-:-:S03]  /*4ae0*/  IMAD.MOV.U32 R73, RZ, RZ, R0 ;  /* 0x000000ffff497224 */ /* 0x000fc600078e0000 */
[----:B------:R-:W-:-:S04]  /*4af0*/  USHF.R.U32.HI UR4, URZ, 0x5, UR5 ;  /* 0x000000053f047899 */ /* 0x000fc80008011605 */
[----:B------:R-:W-:-:S04]  /*4b00*/  UIMAD UR41, UR4, -0x22, UR41 ;  /* 0xffffffde042978a4 */ /* 0x000fc8000f8e0229 */
[----:B------:R-:W-:Y:S08]  /*4b10*/  @P0 BRA `(.L_x_115) ;  /* 0xffffffc800940947 */ /* 0x000ff0000383ffff */
[----:B------:R-:W-:Y:S05]  /*4b20*/  EXIT ;  /* 0x000000000000794d */ /* 0x000fea0003800000 */
.L_x_4:
        /* <DEDUP_REMOVED lines=26> */
.L_x_117:
[--C-:B------:R-:W-:Y:S01]  /*4cd0*/  SHF.R.U64 R14, R12, R20, R13.reuse ;  /* 0x000000140c0e7219 */ /* 0x100fe2000000120d */
[----:B------:R-:W0:Y:S01]  /*4ce0*/  LDC R24, c[0x0][0x618] ;  /* 0x00018600ff187b82 */ /* 0x000e220000000800 */
[----:B------:R-:W-:Y:S01]  /*4cf0*/  I2FP.F32.U32 R8, R6 ;  /* 0x0000000600087245 */ /* 0x000fe20000201000 */
[----:B------:R-:W-:Y:S01]  /*4d00*/  ULDC UR4, c[0x0][0x150] ;  /* 0x0000540000047ab9 */ /* 0x000fe20000000800 */
[----:B------:R-:W-:Y:S02]  /*4d10*/  SHF.R.U32.HI R7, RZ, R20, R13 ;  /* 0x00000014ff077219 */ /* 0x000fe4000001160d */
[----:B------:R-:W-:Y:S01]  /*4d20*/  IADD3 R11, P0, RZ, -R14, RZ ;  /* 0x8000000eff0b7210 */ /* 0x000fe20007f1e0ff */
[----:B------:R-:W-:Y:S01]  /*4d30*/  FMUL R13, R8, UR4 ;  /* 0x00000004080d7c20 */ /* 0x000fe20008400000 */
[----:B------:R-:W-:Y:S01]  /*4d40*/  ULDC UR4, c[0x0][0x154] ;  /* 0x0000550000047ab9 */ /* 0x000fe20000000800 */
[----:B------:R-:W1:Y:S02]  /*4d50*/  LDC.64 R26, c[0x0][0x640] ;  /* 0x00019000ff1a7b82 */ /* 0x000e640000000a00 */
[----:B------:R-:W-:-:S02]  /*4d60*/  IMAD.X R7, RZ, RZ, ~R7, P0 ;  /* 0x000000ffff077224 */ /* 0x000fc400000e0e07 */
[----:B------:R-:W2:Y:S01]  /*4d70*/  F2I.U32.TRUNC.NTZ R13, R13 ;  /* 0x0000000d000d7305 */ /* 0x000ea2000020f000 */
[----:B------:R-:W-:-:S03]  /*4d80*/  IMAD.WIDE.U32 R8, R11, R22, R16 ;  /* 0x000000160b087225 */ /* 0x000fc600078e0010 */
[----:B------:R-:W3:Y:S01]  /*4d90*/  LDC R15, c[0x0][0x144] ;  /* 0x00005100ff0f7b82 */ /* 0x000ee20000000800 */
[----:B------:R-:W-:-:S04]  /*4da0*/  IMAD R10, R7, R22, RZ ;  /* 0x00000016070a7224 */ /* 0x000fc800078e02ff */
[----:B------:R-:W-:Y:S02]  /*4db0*/  IMAD R7, R11, R23, R10 ;  /* 0x000000170b077224 */ /* 0x000fe400078e020a */
[----:B------:R-:W-:Y:S01]  /*4dc0*/  IMAD.MOV.U32 R10, RZ, RZ, -0x1 ;  /* 0xffffffffff0a7424 */ /* 0x000fe200078e00ff */
[----:B------:R-:W4:Y:S01]  /*4dd0*/  LDC R20, c[0x0][0x608] ;  /* 0x00018200ff147b82 */ /* 0x000f220000000800 */
[----:B------:R-:W-:Y:S01]  /*4de0*/  IMAD.IADD R7, R9, 0x1, R7 ;  /* 0x0000000109077824 */ /* 0x000fe200078e0207 */
[----:B------:R-:W-:-:S04]  /*4df0*/  I2FP.F32.U32 R9, R5 ;  /* 0x0000000500097245 */ /* 0x000fc80000201000 */
[-C--:B0-----:R-:W-:Y:S01]  /*4e00*/  SHF.R.U64 R12, R8, R24.reuse, R7 ;  /* 0x00000018080c7219 */ /* 0x081fe20000001207 */
[----:B--2---:R-:W-:Y:S01]  /*4e10*/  IMAD.MOV R8, RZ, RZ, -R13 ;  /* 0x000000ffff087224 */ /* 0x004fe200078e0a0d */
[----:B------:R-:W0:Y:S01]  /*4e20*/  LDC R11, c[0x0][0x658] ;  /* 0x00019600ff0b7b82 */ /* 0x000e220000000800 */
[----:B-1----:R-:W-:Y:S01]  /*4e30*/  ISETP.NE.U32.AND P0, PT, R26, RZ, PT ;  /* 0x000000ff1a00720c */ /* 0x002fe20003f05070 */
[----:B------:R-:W-:Y:S01]  /*4e40*/  FMUL R9, R9, UR4 ;  /* 0x0000000409097c20 */ /* 0x000fe20008400000 */
[----:B------:R-:W-:Y:S02]  /*4e50*/  SHF.R.U32.HI R7, RZ, R24, R7 ;  /* 0x00000018ff077219 */ /* 0x000fe40000011607 */
[----:B------:R-:W-:-:S03]  /*4e60*/  ISETP.NE.AND.EX P0, PT, R27, RZ, PT, P0 ;  /* 0x000000ff1b00720c */ /* 0x000fc60003f05300 */
[----:B------:R-:W1:Y:S01]  /*4e70*/  LDC R22, c[0x0][0x148] ;  /* 0x00005200ff167b82 */ /* 0x000e620000000800 */
[----:B---3--:R-:W-:Y:S02]  /*4e80*/  IMAD R23, R15, R8, R6 ;  /* 0x000000080f177224 */ /* 0x008fe400078e0206 */
[----:B------:R-:W-:-:S05]  /*4e90*/  IMAD.MOV.U32 R8, RZ, RZ, 0x1 ;  /* 0x00000001ff087424 */ /* 0x000fca00078e00ff */
[----:B------:R-:W2:Y:S01]  /*4ea0*/  LDC R21, c[0x0][0x600] ;  /* 0x00018000ff157b82 */ /* 0x000ea20000000800 */
[-CC-:B----4-:R-:W-:Y:S02]  /*4eb0*/  SHF.R.U64 R15, R12, R20.reuse, R7.reuse ;  /* 0x000000140c0f7219 */ /* 0x190fe40000001207 */
[----:B------:R-:W-:Y:S02]  /*4ec0*/  SHF.R.U32.HI R6, RZ, R20, R7 ;  /* 0x00000014ff067219 */ /* 0x000fe40000011607 */
[----:B------:R3:W4:Y:S03]  /*4ed0*/  F2I.U32.TRUNC.NTZ R20, R9 ;  /* 0x0000000900147305 */ /* 0x000726000020f000 */
[----:B------:R-:W1:Y:S01]  /*4ee0*/  LDC R25, c[0x0][0x648] ;  /* 0x00019200ff197b82 */ /* 0x000e620000000800 */
[-C--:B0-----:R-:W-:Y:S02]  /*4ef0*/  SHF.R.U64 R19, R15, R11.reuse, R6 ;  /* 0x0000000b0f137219 */ /* 0x081fe40000001206 */
[----:B------:R-:W-:-:S02]  /*4f00*/  SHF.L.U32 R10, R10, R11, RZ ;  /* 0x0000000b0a0a7219 */ /* 0x000fc400000006ff */
[-C--:B------:R-:W-:Y:S01]  /*4f10*/  SHF.R.U32.HI R7, RZ, R11.reuse, R6 ;  /* 0x0000000bff077219 */ /* 0x080fe20000011606 */
[----:B------:R-:W-:Y:S01]  /*4f20*/  IMAD.MOV.U32 R6, RZ, RZ, R19 ;  /* 0x000000ffff067224 */ /* 0x000fe200078e0013 */
[----:B------:R-:W-:Y:S01]  /*4f30*/  SHF.L.U32 R24, R8, R11, RZ ;  /* 0x0000000b08187219 */ /* 0x000fe200000006ff */
[----:B------:R-:W0:Y:S01]  /*4f40*/  LDC R28, c[0x0][0x638] ;  /* 0x00018e00ff1c7b82 */ /* 0x000e220000000800 */
[----:B------:R-:W-:-:S07]  /*4f50*/  LOP3.LUT R30, RZ, R10, RZ, 0x33, !PT ;  /* 0x0000000aff1e7212 */ /* 0x000fce00078e33ff */
[----:B------:R-:W0:Y:S01]  /*4f60*/  LDC R29, c[0x0][0x610] ;  /* 0x00018400ff1d7b82 */ /* 0x000e220000000800 */
[----:B---34-:R-:W-:Y:S05]  /*4f70*/  @!P0 BRA `(.L_x_118) ;  /* 0x0000000000288947 */ /* 0x018fea0003800000 */
[----:B------:R-:W3:Y:S02]  /*4f80*/  LDC R6, c[0x0][0x64c] ;  /* 0x00019300ff067b82 */ /* 0x000ee40000000800 */
[----:B---3--:R-:W-:-:S05]  /*4f90*/  IADD3 R11, P0, R19, R6, RZ ;  /* 0x00000006130b7210 */ /* 0x008fca0007f1e0ff */
        /* <DEDUP_REMOVED lines=8> */
.L_x_118:
[----:B------:R-:W-:Y:S01]  /*5020*/  ISETP.NE.AND P0, PT, R2, 0x1, PT ;  /* 0x000000010200780c */ /* 0x000fe20003f05270 */
[----:B--2---:R-:W-:Y:S01]  /*5030*/  VIADD R9, R21, 0xffffffff ;  /* 0xffffffff15097836 */ /* 0x004fe20000000000 */
[----:B-1----:R-:W-:Y:S01]  /*5040*/  SHF.R.U64 R7, R6, R25, R7 ;  /* 0x0000001906077219 */ /* 0x002fe20000001207 */
[----:B------:R-:W-:Y:S01]  /*5050*/  IMAD.MOV R20, RZ, RZ, -R20 ;  /* 0x000000ffff147224 */ /* 0x000fe200078e0a14 */
[----:B------:R-:W-:Y:S02]  /*5060*/  LOP3.LUT R6, R15, R30, RZ, 0xc0, !PT ;  /* 0x0000001e0f067212 */ /* 0x000fe400078ec0ff */
[----:B------:R-:W-:Y:S01]  /*5070*/  LOP3.LUT R12, R12, R9, RZ, 0xc0, !PT ;  /* 0x000000090c0c7212 */ /* 0x000fe200078ec0ff */
[----:B------:R-:W-:Y:S02]  /*5080*/  IMAD.MOV R8, RZ, RZ, -R7 ;  /* 0x000000ffff087224 */ /* 0x000fe400078e0a07 */
[----:B------:R-:W-:Y:S02]  /*5090*/  IMAD R6, R24, R7, R6 ;  /* 0x0000000718067224 */ /* 0x000fe400078e0206 */
[----:B------:R-:W-:-:S02]  /*50a0*/  IMAD.MOV.U32 R9, RZ, RZ, 0x1 ;  /* 0x00000001ff097424 */ /* 0x000fc400078e00ff */
[----:B------:R-:W-:Y:S02]  /*50b0*/  @P0 IMAD R23, R22, R20, R5 ;  /* 0x0000001416170224 */ /* 0x000fe400078e0205 */
[----:B0-----:R-:W-:Y:S02]  /*50c0*/  IMAD R5, R8, R28, R19 ;  /* 0x0000001c08057224 */ /* 0x001fe400078e0213 */
[----:B------:R-:W-:Y:S02]  /*50d0*/  IMAD R19, R6, R29, R23 ;  /* 0x0000001d06137224 */ /* 0x000fe400078e0217 */
[----:B------:R-:W-:Y:S02]  /*50e0*/  IMAD R6, R5, R21, R12 ;  /* 0x0000001505067224 */ /* 0x000fe400078e020c */
[----:B------:R-:W-:-:S03]  /*50f0*/  IMAD.MOV.U32 R8, RZ, RZ, R14 ;  /* 0x000000ffff087224 */ /* 0x000fc600078e000e */
[----:B------:R-:W-:Y:S02]  /*5100*/  SEL R20, R6, R19, !P0 ;  /* 0x0000001306147207 */ /* 0x000fe40004000000 */
[----:B------:R-:W-:-:S07]  /*5110*/  SEL R19, R19, R6, !P0 ;  /* 0x0000000613137207 */ /* 0x000fce0004000000 */
.L_x_116:
[----:B------:R-:W-:-:S08]  /*5120*/  NOP ;  /* 0x0000000000007918 */ /* 0x000fd00000000000 */
[----:B------:R-:W0:-:S00]  /*5130*/  USETMAXREG.DEALLOC.CTAPOOL 0x28 ;  /* 0x00000028000079c8 */ /* 0x000e0000080e0500 */
[----:B0-----:R-:W-:-:S13]  /*5140*/  ISETP.NE.AND P0, PT, R0, RZ, PT ;  /* 0x000000ff0000720c */ /* 0x001fda0003f05270 */
[----:B------:R-:W-:Y:S05]  /*5150*/  @P0 EXIT ;  /* 0x000000000000094d */ /* 0x000fea0003800000 */
[----:B------:R-:W-:Y:S01]  /*5160*/  LOP3.LUT P0, RZ, R9, 0xff, RZ, 0xc0, !PT ;  /* 0x000000ff09ff7812 */ /* 0x000fe2000780c0ff */
[----:B------:R-:W-:Y:S02]  /*5170*/  IMAD.MOV.U32 R0, RZ, RZ, 0x1 ;  /* 0x00000001ff007424 */ /* 0x000fe400078e00ff */
[----:B------:R-:W-:-:S10]  /*5180*/  IMAD.MOV.U32 R12, RZ, RZ, RZ ;  /* 0x000000ffff0c7224 */ /* 0x000fd400078e00ff */
[----:B------:R-:W-:Y:S05]  /*5190*/  @!P0 BRA `(.L_x_119) ;  /* 0x0000000c00148947 */ /* 0x000fea0003800000 */
[----:B------:R-:W0:Y:S01]  /*51a0*/  LDC R0, c[0x0][0x28c] ;  /* 0x0000a300ff007b82 */ /* 0x000e220000000800 */
[----:B------:R-:W-:Y:S01]  /*51b0*/  LOP3.LUT P0, RZ, R3, 0x1f, RZ, 0xc0, !PT ;  /* 0x0000001f03ff7812 */ /* 0x000fe2000780c0ff */
[----:B------:R-:W-:Y:S01]  /*51c0*/  ULDC UR5, c[0x0][0x658] ;  /* 0x0001960000057ab9 */ /* 0x000fe20000000800 */
[----:B------:R-:W-:Y:S01]  /*51d0*/  UMOV UR6, 0xffffffff ;  /* 0xffffffff00067882 */ /* 0x000fe20000000000 */
[----:B------:R-:W-:Y:S01]  /*51e0*/  BSSY B0, `(.L_x_119) ;  /* 0x00000c0000007945 */ /* 0x000fe20003800000 */
[----:B------:R-:W-:Y:S01]  /*51f0*/  USHF.L.U32 UR6, UR6, UR5, URZ ;  /* 0x0000000506067299 */ /* 0x000fe2000800063f */
[C---:B------:R-:W-:Y:S01]  /*5200*/  ISETP.NE.AND P2, PT, R4.reuse, RZ, PT ;  /* 0x000000ff0400720c */ /* 0x040fe20003f45270 */
[----:B------:R-:W-:Y:S01]  /*5210*/  IMAD.MOV.U32 R13, RZ, RZ, 0x1 ;  /* 0x00000001ff0d7424 */ /* 0x000fe200078e00ff */
[----:B------:R-:W-:Y:S01]  /*5220*/  ISETP.NE.OR P0, PT, R4, RZ, !P0 ;  /* 0x000000ff0400720c */ /* 0x000fe20004705670 */
[----:B------:R-:W-:Y:S01]  /*5230*/  IMAD.MOV.U32 R12, RZ, RZ, RZ ;  /* 0x000000ffff0c7224 */ /* 0x000fe200078e00ff */
[----:B------:R-:W-:Y:S01]  /*5240*/  LOP3.LUT R11, R18, 0x2, RZ, 0xfc, !PT ;  /* 0x00000002120b7812 */ /* 0x000fe200078efcff */
[----:B------:R-:W-:Y:S01]  /*5250*/  ULDC UR4, c[0x0][0x600] ;  /* 0x0001800000047ab9 */ /* 0x000fe20000000800 */
[----:B------:R-:W-:Y:S01]  /*5260*/  UMOV UR7, 0x1 ;  /* 0x0000000100077882 */ /* 0x000fe20000000000 */
[----:B------:R-:W-:-:S02]  /*5270*/  UIADD3 UR15, UR4, -0x1, URZ ;  /* 0xffffffff040f7890 */ /* 0x000fc4000fffe03f */
[----:B------:R-:W-:Y:S02]  /*5280*/  USHF.L.U32 UR17, UR7, UR5, URZ ;  /* 0x0000000507117299 */ /* 0x000fe4000800063f */
[----:B------:R-:W-:Y:S01]  /*5290*/  ULOP3.LUT UR16, URZ, UR6, URZ, 0x33, !UPT ;  /* 0x000000063f107292 */ /* 0x000fe2000f8e333f */
[----:B------:R-:W-:Y:S01]  /*52a0*/  ULDC.64 UR20, c[0x0][0x198] ;  /* 0x0000660000147ab9 */ /* 0x000fe20000000a00 */
[----:B0-----:R-:W-:-:S05]  /*52b0*/  VIADD R0, R0, 0x1f ;  /* 0x0000001f00007836 */ /* 0x001fca0000000000 */
[----:B------:R-:W-:-:S04]  /*52c0*/  SHF.R.S32.HI R3, RZ, 0x1f, R0 ;  /* 0x0000001fff037819 */ /* 0x000fc80000011400 */
[----:B------:R-:W-:Y:S01]  /*52d0*/  LEA.HI R3, R3, R0, RZ, 0x5 ;  /* 0x0000000003037211 */ /* 0x000fe200078f28ff */
[----:B------:R-:W-:-:S03]  /*52e0*/  IMAD.MOV.U32 R0, RZ, RZ, 0x1 ;  /* 0x00000001ff007424 */ /* 0x000fc600078e00ff */
[----:B------:R-:W-:-:S05]  /*52f0*/  SHF.R.S32.HI R3, RZ, 0x5, R3 ;  /* 0x00000005ff037819 */ /* 0x000fca0000011403 */
[----:B------:R-:W-:-:S07]  /*5300*/  VIADD R10, R3, 0x1 ;  /* 0x00000001030a7836 */ /* 0x000fce0000000000 */
.L_x_131:
[----:B------:R-:W-:-:S03]  /*5310*/  UMOV UR4, 0xffffffff ;  /* 0xffffffff00047882 */ /* 0x000fc60000000000 */
[----:B------:R-:W-:Y:S05]  /*5320*/  BRA.DIV UR4, `(.L_x_120) ;  /* 0x0000001e04d47947 */ /* 0x000fea000b800000 */
[----:B------:R-:W-:-:S13]  /*5330*/  ELECT P6, URZ, PT ;  /* 0x00000000003f782f */ /* 0x000fda00038c0000 */
.L_x_172:
[----:B------:R-:W0:Y:S01]  /*5340*/  LDC R4, c[0x0][0x28c] ;  /* 0x0000a300ff047b82 */ /* 0x000e220000000800 */
[----:B------:R-:W-:Y:S01]  /*5350*/  BSSY B1, `(.L_x_121) ;  /* 0x0000037000017945 */ /* 0x000fe20003800000 */
[----:B0-----:R-:W-:-:S13]  /*5360*/  ISETP.LT.OR P6, PT, R4, 0x1, !P6 ;  /* 0x000000010400780c */ /* 0x001fda00077c1670 */
[----:B------:R-:W-:Y:S05]  /*5370*/  @P6 BRA `(.L_x_122) ;  /* 0x0000000000d06947 */ /* 0x000fea0003800000 */
[----:B------:R-:W-:Y:S02]  /*5380*/  IMAD R20, R20, 0x50, RZ ;  /* 0x0000005014147824 */ /* 0x000fe400078e02ff */
[----:B------:R-:W-:Y:S02]  /*5390*/  IMAD.SHL.U32 R19, R19, 0x80, RZ ;  /* 0x0000008013137824 */ /* 0x000fe400078e00ff */
[----:B------:R-:W-:Y:S02]  /*53a0*/  IMAD.MOV.U32 R21, RZ, RZ, RZ ;  /* 0x000000ffff157224 */ /* 0x000fe400078e00ff */
[----:B------:R-:W-:Y:S02]  /*53b0*/  IMAD.MOV.U32 R4, RZ, RZ, R10 ;  /* 0x000000ffff047224 */ /* 0x000fe400078e000a */
[----:B------:R-:W-:Y:S02]  /*53c0*/  IMAD.MOV.U32 R5, RZ, RZ, R0 ;  /* 0x000000ffff057224 */ /* 0x000fe400078e0000 */
[----:B------:R-:W-:-:S07]  /*53d0*/  IMAD.MOV.U32 R6, RZ, RZ, R12 ;  /* 0x000000ffff067224 */ /* 0x000fce00078e000c */
.L_x_126:
[----:B------:R-:W0:Y:S01]  /*53e0*/  S2R R14, SR_CgaCtaId ;  /* 0x00000000000e7919 */ /* 0x000e220000008800 */
[----:B------:R-:W-:Y:S01]  /*53f0*/  MOV R7, 0x400 ;  /* 0x0000040000077802 */ /* 0x000fe20000000f00 */
[----:B------:R-:W1:Y:S03]  /*5400*/  @!P2 LDC R9, c[0x0][0x500] ;  /* 0x00014000ff09ab82 */ /* 0x000e660000000800 */
[----:B0-----:R-:W-:Y:S02]  /*5410*/  LEA R15, R14, R7, 0x18 ;  /* 0x000000070e0f7211 */ /* 0x001fe400078ec0ff */
[----:B------:R-:W-:-:S03]  /*5420*/  SHF.L.U32 R7, R5, 0x1f, RZ ;  /* 0x0000001f05077819 */ /* 0x000fc600000006ff */
[----:B------:R-:W-:-:S04]  /*5430*/  IMAD R14, R6, 0x8, R15 ;  /* 0x00000008060e7824 */ /* 0x000fc800078e020f */
[----:B------:R-:W0:Y:S02]  /*5440*/  SYNCS.PHASECHK.TRANS64.TRYWAIT P1, [R14+URZ+0x110], R7 ;  /* 0x000110070e0075a7 */ /* 0x000e24000802017f */
[----:B01----:R-:W-:Y:S05]  /*5450*/  @!P1 BRA `(.L_x_123) ;  /* 0x0000001c00a89947 */ /* 0x003fea0003800000 */
.L_x_173:
[----:B0-----:R-:W-:Y:S01]  /*5460*/  PRMT R7, R11, 0x9910, RZ ;  /* 0x000099100b077816 */ /* 0x001fe200000000ff */
[----:B------:R0:W-:Y:S03]  /*5470*/  @!P2 SYNCS.ARRIVE.TRANS64 RZ, [R14+URZ], R9 ;  /* 0x000000090effa9a7 */ /* 0x0001e6000800003f */
[----:B------:R-:W-:-:S13]  /*5480*/  ISETP.NE.AND P1, PT, R7, 0x2, PT ;  /* 0x000000020700780c */ /* 0x000fda0003f25270 */
[----:B0-----:R-:W-:Y:S05]  /*5490*/  @P1 BRA `(.L_x_124) ;  /* 0x0000000000041947 */ /* 0x001fea0003800000 */
[----:B------:R-:W-:Y:S01]  /*54a0*/  BPT.TRAP 0x1 ;  /* 0x000000040000795c */ /* 0x000fe20000300000 */
.L_x_124:
[----:B------:R-:W-:Y:S05]  /*54b0*/  @P0 BRA `(.L_x_125) ;  /* 0x0000000000040947 */ /* 0x000fea0003800000 */
[----:B------:R-:W-:Y:S01]  /*54c0*/  BPT.TRAP 0x1 ;  /* 0x000000040000795c */ /* 0x000fe20000300000 */
.L_x_125:
[--C-:B------:R-:W-:Y:S01]  /*54d0*/  IMAD R7, R6, 0x1000, R15.reuse ;  /* 0x0000100006077824 */ /* 0x100fe200078e020f */
[----:B------:R-:W-:Y:S01]  /*54e0*/  R2UR UR9, R14 ;  /* 0x000000000e0972ca */ /* 0x000fe200000e0000 */
[----:B------:R-:W-:Y:S01]  /*54f0*/  IMAD R15, R6, 0xa00, R15 ;  /* 0x00000a00060f7824 */ /* 0x000fe200078e020f */
[----:B------:R-:W-:Y:S01]  /*5500*/  UIADD3 UR4, UP0, UR20, 0xf0, URZ ;  /* 0x000000f014047890 */ /* 0x000fe2000ff1e03f */
[----:B------:R-:W-:Y:S01]  /*5510*/  VIADD R4, R4, 0xffffffff ;  /* 0xffffffff04047836 */ /* 0x000fe20000000000 */
[----:B------:R-:W-:Y:S01]  /*5520*/  R2UR UR5, R7 ;  /* 0x00000000070572ca */ /* 0x000fe200000e0000 */
[----:B------:R-:W-:Y:S01]  /*5530*/  UIADD3 UR22, UP1, UR20, 0x1f0, URZ ;  /* 0x000001f014167890 */ /* 0x000fe2000ff3e03f */
[----:B------:R-:W-:Y:S01]  /*5540*/  R2UR UR8, R15 ;  /* 0x000000000f0872ca */ /* 0x000fe200000e0000 */
[----:B------:R-:W-:Y:S01]  /*5550*/  VIADD R6, R6, 0x1 ;  /* 0x0000000106067836 */ /* 0x000fe20000000000 */
[----:B------:R-:W-:Y:S01]  /*5560*/  R2UR UR11, R19 ;  /* 0x00000000130b72ca */ /* 0x000fe200000e0000 */
[----:B------:R-:W-:Y:S01]  /*5570*/  UIADD3.X UR23, URZ, UR21, URZ, UP1, !UPT ;  /* 0x000000153f177290 */ /* 0x000fe20008ffe43f */
[C---:B------:R-:W-:Y:S01]  /*5580*/  R2UR UR10, R21.reuse ;  /* 0x00000000150a72ca */ /* 0x040fe200000e0000 */
[----:B------:R-:W-:Y:S01]  /*5590*/  UMOV UR6, 0x0 ;  /* 0x0000000000067882 */ /* 0x000fe20000000000 */
[----:B------:R-:W-:Y:S01]  /*55a0*/  R2UR UR12, R8 ;  /* 0x00000000080c72ca */ /* 0x000fe200000e0000 */
[----:B------:R-:W-:Y:S01]  /*55b0*/  UMOV UR7, 0x10000000 ;  /* 0x1000000000077882 */ /* 0x000fe20000000000 */
[----:B------:R-:W-:Y:S01]  /*55c0*/  R2UR UR18, R20 ;  /* 0x00000000141272ca */ /* 0x000fe200000e0000 */
[----:B------:R-:W-:Y:S01]  /*55d0*/  VIADD R21, R21, 0x20 ;  /* 0x0000002015157836 */ /* 0x000fe20000000000 */
[----:B------:R-:W-:Y:S01]  /*55e0*/  ISETP.GT.AND P3, PT, R4, 0x1, PT ;  /* 0x000000010400780c */ /* 0x000fe20003f64270 */
[----:B------:R-:W-:Y:S01]  /*55f0*/  UIADD3 UR13, UR5, 0x300, URZ ;  /* 0x00000300050d7890 */ /* 0x000fe2000fffe03f */
[----:B------:R-:W-:Y:S01]  /*5600*/  ISETP.NE.AND P1, PT, R6, 0x22, PT ;  /* 0x000000220600780c */ /* 0x000fe20003f25270 */
[----:B------:R-:W-:-:S02]  /*5610*/  UIADD3.X UR5, URZ, UR21, URZ, UP0, !UPT ;  /* 0x000000153f057290 */ /* 0x000fc400087fe43f */
[----:B------:R-:W-:Y:S01]  /*5620*/  UIADD3 UR14, UR8, 0x22300, URZ ;  /* 0x00022300080e7890 */ /* 0x000fe2000fffe03f */
[----:B------:R-:W-:Y:S02]  /*5630*/  SEL R14, RZ, 0x1, P1 ;  /* 0x00000001ff0e7807 */ /* 0x000fe40000800000 */
[----:B------:R-:W-:Y:S01]  /*5640*/  UMOV UR8, UR13 ;  /* 0x0000000d00087c82 */ /* 0x000fe20008000000 */
[----:B------:R-:W-:Y:S02]  /*5650*/  SEL R6, R6, RZ, P1 ;  /* 0x000000ff06067207 */ /* 0x000fe40000800000 */
[----:B------:R-:W-:Y:S01]  /*5660*/  LOP3.LUT R5, R5, R14, RZ, 0x3c, !PT ;  /* 0x0000000e05057212 */ /* 0x000fe200078e3cff */
[----:B------:R0:W-:Y:S02]  /*5670*/  UTMALDG.3D [UR8], [UR4], desc[UR6] ;  /* 0x00000608040075b4 */ /* 0x0001e40008011000 */
[----:B0-----:R-:W-:Y:S01]  /*5680*/  UMOV UR8, UR14 ;  /* 0x0000000e00087c82 */ /* 0x001fe20008000000 */
[----:B------:R-:W-:-:S02]  /*5690*/  UMOV UR11, UR18 ;  /* 0x00000012000b7c82 */ /* 0x000fc40008000000 */
[----:B------:R0:W-:Y:S02]  /*56a0*/  UTMALDG.3D [UR8], [UR22], desc[UR6] ;  /* 0x00000608160075b4 */ /* 0x0001e40008011000 */
[----:B0-----:R-:W-:Y:S05]  /*56b0*/  @P3 BRA `(.L_x_126) ;  /* 0xfffffffc00483947 */ /* 0x001fea000383ffff */
.L_x_122:
[----:B------:R-:W-:Y:S05]  /*56c0*/  BSYNC B1 ;  /* 0x0000000000017941 */ /* 0x000fea0003800000 */
.L_x_121:
[----:B------:R-:W-:Y:S01]  /*56d0*/  LOP3.LUT P3, RZ, R13, 0xff, RZ, 0xc0, !PT ;  /* 0x000000ff0dff7812 */ /* 0x000fe2000786c0ff */
[----:B------:R-:W-:Y:S01]  /*56e0*/  IMAD.IADD R12, R3, 0x1, R12 ;  /* 0x00000001030c7824 */ /* 0x000fe200078e020c */
[----:B------:R-:W-:Y:S01]  /*56f0*/  IADD3 R16, P4, R16, UR36, RZ ;  /* 0x0000002410107c10 */ /* 0x000fe2000ff9e0ff */
[----:B------:R-:W-:Y:S01]  /*5700*/  ULDC.64 UR4, c[0x0][0x650] ;  /* 0x0001940000047ab9 */ /* 0x000fe20000000a00 */
[----:B------:R-:W-:Y:S01]  /*5710*/  BSSY B1, `(.L_x_127) ;  /* 0x000006a000017945 */ /* 0x000fe20003800000 */
[----:B------:R-:W-:Y:S01]  /*5720*/  IMAD.MOV.U32 R19, RZ, RZ, -0x1 ;  /* 0xffffffffff137424 */ /* 0x000fe200078e00ff */
[----:B------:R-:W-:Y:S01]  /*5730*/  ISETP.GT.U32.AND P1, PT, R12, 0x21, PT ;  /* 0x000000210c00780c */ /* 0x000fe20003f24070 */
[----:B------:R-:W-:Y:S01]  /*5740*/  IMAD.MOV.U32 R20, RZ, RZ, -0x1 ;  /* 0xffffffffff147424 */ /* 0x000fe200078e00ff */
[----:B------:R-:W-:Y:S01]  /*5750*/  IADD3.X R17, R17, UR42, RZ, P4, !PT ;  /* 0x0000002a11117c10 */ /* 0x000fe2000a7fe4ff */
[----:B------:R-:W-:Y:S01]  /*5760*/  IMAD.MOV.U32 R8, RZ, RZ, -0x1 ;  /* 0xffffffffff087424 */ /* 0x000fe200078e00ff */
[----:B------:R-:W-:-:S02]  /*5770*/  ISETP.LT.U32.AND P1, PT, R3, 0x22, P1 ;  /* 0x000000220300780c */ /* 0x000fc40000f21070 */
[----:B------:R-:W-:Y:S01]  /*5780*/  PRMT R13, RZ, 0x7610, R13 ;  /* 0x00007610ff0d7816 */ /* 0x000fe2000000000d */
[----:B------:R-:W0:Y:S01]  /*5790*/  @P3 S2R R5, SR_CgaCtaId ;  /* 0x0000000000053919 */ /* 0x000e220000008800 */
[----:B------:R-:W-:-:S04]  /*57a0*/  @P3 MOV R4, 0x400 ;  /* 0x0000040000043802 */ /* 0x000fc80000000f00 */
[----:B0-----:R-:W-:Y:S01]  /*57b0*/  @P3 LEA R6, R5, R4, 0x18 ;  /* 0x0000000405063211 */ /* 0x001fe200078ec0ff */
[----:B------:R-:W-:-:S03]  /*57c0*/  IMAD.WIDE.U32 R4, R12, -0xf0f0f0f, RZ ;  /* 0xf0f0f0f10c047825 */ /* 0x000fc600078e00ff */
[----:B------:R0:W-:Y:S01]  /*57d0*/  @P3 SYNCS.ARRIVE.TRANS64.A1T0 RZ, [R6+URZ+0x238], RZ ;  /* 0x000238ff06ff39a7 */ /* 0x0001e2000810003f */
[----:B------:R-:W-:Y:S02]  /*57e0*/  ISETP.GE.U32.AND P3, PT, R3, 0x22, PT ;  /* 0x000000220300780c */ /* 0x000fe40003f66070 */
[----:B------:R-:W-:Y:S02]  /*57f0*/  SHF.R.U32.HI R7, RZ, 0x5, R5 ;  /* 0x00000005ff077819 */ /* 0x000fe40000011605 */
[----:B------:R-:W-:Y:S02]  /*5800*/  SEL R5, RZ, 0x1, !P1 ;  /* 0x00000001ff057807 */ /* 0x000fe40004800000 */
[----:B------:R-:W-:Y:S01]  /*5810*/  ISETP.GE.U32.AND P1, PT, R16, UR4, PT ;  /* 0x0000000410007c0c */ /* 0x000fe2000bf26070 */
[----:B------:R-:W-:Y:S01]  /*5820*/  IMAD R12, R7, -0x22, R12 ;  /* 0xffffffde070c7824 */ /* 0x000fe200078e020c */
[----:B------:R-:W-:Y:S02]  /*5830*/  LOP3.LUT R0, R0, R5, RZ, 0x3c, !PT ;  /* 0x0000000500007212 */ /* 0x000fe400078e3cff */
[----:B------:R-:W-:-:S02]  /*5840*/  ISETP.GE.U32.AND.EX P1, PT, R17, UR5, PT, P1 ;  /* 0x0000000511007c0c */ /* 0x000fc4000bf26110 */
[----:B------:R-:W-:Y:S02]  /*5850*/  PRMT R4, RZ, 0x7610, R4 ;  /* 0x00007610ff047816 */ /* 0x000fe40000000004 */
[----:B------:R-:W-:-:S09]  /*5860*/  @P3 LOP3.LUT R0, R0, 0x1, R7, 0x78, !PT ;  /* 0x0000000100003812 */ /* 0x000fd200078e7807 */
[----:B0-----:R-:W-:Y:S05]  /*5870*/  @P1 BRA `(.L_x_128) ;  /* 0x00000004004c1947 */ /* 0x001fea0003800000 */
[----:B------:R-:W-:Y:S01]  /*5880*/  ULDC.64 UR4, c[0x0][0x628] ;  /* 0x00018a0000047ab9 */ /* 0x000fe20000000a00 */
[----:B------:R-:W0:Y:S01]  /*5890*/  S2R R15, SR_CTAID.X ;  /* 0x00000000000f7919 */ /* 0x000e220000002500 */
[----:B------:R-:W-:Y:S01]  /*58a0*/  ISETP.NE.U32.AND P1, PT, RZ, UR4, PT ;  /* 0x00000004ff007c0c */ /* 0x000fe2000bf25070 */
[----:B------:R-:W-:Y:S01]  /*58b0*/  ULDC UR7, c[0x0][0x630] ;  /* 0x00018c0000077ab9 */ /* 0x000fe20000000800 */
[----:B------:R-:W-:Y:S01]  /*58c0*/  IMAD.MOV.U32 R4, RZ, RZ, R16 ;  /* 0x000000ffff047224 */ /* 0x000fe200078e0010 */
[----:B------:R-:W1:Y:S01]  /*58d0*/  S2R R14, SR_CTAID.Y ;  /* 0x00000000000e7919 */ /* 0x000e620000002600 */
[----:B------:R-:W-:Y:S01]  /*58e0*/  ISETP.NE.AND.EX P1, PT, RZ, UR5, PT, P1 ;  /* 0x00000005ff007c0c */ /* 0x000fe2000bf25310 */
[----:B------:R-:W-:-:S12]  /*58f0*/  IMAD.MOV.U32 R5, RZ, RZ, R17 ;  /* 0x000000ffff057224 */ /* 0x000fd800078e0011 */
[----:B------:R-:W-:Y:S05]  /*5900*/  @!P1 BRA `(.L_x_129) ;  /* 0x0000000000289947 */ /* 0x000fea0003800000 */
[----:B------:R-:W-:Y:S02]  /*5910*/  ULDC UR6, c[0x0][0x634] ;  /* 0x00018d0000067ab9 */ /* 0x000fe40000000800 */
[----:B------:R-:W-:-:S05]  /*5920*/  IADD3 R9, P1, R16, UR6, RZ ;  /* 0x0000000610097c10 */ /* 0x000fca000ff3e0ff */
[----:B------:R-:W-:-:S04]  /*5930*/  IMAD.X R19, RZ, RZ, R17, P1 ;  /* 0x000000ffff137224 */ /* 0x000fc800008e0611 */
[----:B------:R-:W-:-:S04]  /*5940*/  IMAD.WIDE.U32 R6, R19, UR4, RZ ;  /* 0x0000000413067c25 */ /* 0x000fc8000f8e00ff */
[----:B------:R-:W-:-:S04]  /*5950*/  IMAD.WIDE.U32 R6, P1, R9, UR5, R6 ;  /* 0x0000000509067c25 */ /* 0x000fc8000f820006 */
[----:B------:R-:W-:-:S04]  /*5960*/  IMAD.WIDE.U32 R8, R9, UR4, RZ ;  /* 0x0000000409087c25 */ /* 0x000fc8000f8e00ff */
[----:B------:R-:W-:Y:S01]  /*5970*/  IMAD.X R5, RZ, RZ, RZ, P1 ;  /* 0x000000ffff057224 */ /* 0x000fe200008e06ff */
[----:B------:R-:W-:Y:S01]  /*5980*/  IADD3 RZ, P1, R9, R6, RZ ;  /* 0x0000000609ff7210 */ /* 0x000fe20007f3e0ff */
[----:B------:R-:W-:-:S04]  /*5990*/  IMAD.MOV.U32 R4, RZ, RZ, R7 ;  /* 0x000000ffff047224 */ /* 0x000fc800078e0007 */
[----:B------:R-:W-:-:S08]  /*59a0*/  IMAD.WIDE.U32.X R4, R19, UR5, R4, P1 ;  /* 0x0000000513047c25 */ /* 0x000fd000088e0404 */
.L_x_129:
[--C-:B------:R-:W-:Y:S01]  /*59b0*/  SHF.R.U64 R8, R4, UR7, R5.reuse ;  /* 0x0000000704087c19 */ /* 0x100fe20008001205 */
[----:B------:R-:W-:Y:S01]  /*59c0*/  ULDC.64 UR4, c[0x0][0x620] ;  /* 0x0001880000047ab9 */ /* 0x000fe20000000a00 */
[----:B------:R-:W-:Y:S01]  /*59d0*/  SHF.R.U32.HI R4, RZ, UR7, R5 ;  /* 0x00000007ff047c19 */ /* 0x000fe20008011605 */
[----:B------:R-:W2:Y:S01]  /*59e0*/  LDC R24, c[0x0][0x144] ;  /* 0x00005100ff187b82 */ /* 0x000ea20000000800 */
[----:B------:R-:W-:Y:S01]  /*59f0*/  IADD3 R7, P1, RZ, -R8, RZ ;  /* 0x80000008ff077210 */ /* 0x000fe20007f3e0ff */
[----:B------:R-:W-:Y:S01]  /*5a00*/  ULDC.64 UR8, c[0x0][0x640] ;  /* 0x0001900000087ab9 */ /* 0x000fe20000000a00 */
[----:B0-----:R-:W-:Y:S01]  /*5a10*/  I2FP.F32.U32 R9, R15 ;  /* 0x0000000f00097245 */ /* 0x001fe20000201000 */
[----:B------:R-:W-:Y:S02]  /*5a20*/  ULDC UR6, c[0x0][0x608] ;  /* 0x0001820000067ab9 */ /* 0x000fe40000000800 */
[----:B------:R-:W-:Y:S01]  /*5a30*/  IMAD.X R4, RZ, RZ, ~R4, P1 ;  /* 0x000000ffff047224 */ /* 0x000fe200008e0e04 */
[----:B------:R-:W-:Y:S01]  /*5a40*/  ISETP.NE.U32.AND P1, PT, RZ, UR8, PT ;  /* 0x00000008ff007c0c */ /* 0x000fe2000bf25070 */
[----:B------:R-:W0:Y:S02]  /*5a50*/  LDC R21, c[0x0][0x148] ;  /* 0x00005200ff157b82 */ /* 0x000e240000000800 */
[----:B------:R-:W-:Y:S01]  /*5a60*/  IMAD R6, R4, UR4, RZ ;  /* 0x0000000404067c24 */ /* 0x000fe2000f8e02ff */
[----:B------:R-:W-:Y:S01]  /*5a70*/  ISETP.NE.AND.EX P1, PT, RZ, UR9, PT, P1 ;  /* 0x00000009ff007c0c */ /* 0x000fe2000bf25310 */
[----:B------:R-:W-:Y:S01]  /*5a80*/  IMAD.WIDE.U32 R4, R7, UR4, R16 ;  /* 0x0000000407047c25 */ /* 0x000fe2000f8e0010 */
[----:B------:R-:W-:-:S03]  /*5a90*/  ULDC UR4, c[0x0][0x150] ;  /* 0x0000540000047ab9 */ /* 0x000fc60000000800 */
[----:B------:R-:W-:Y:S02]  /*5aa0*/  IMAD R7, R7, UR5, R6 ;  /* 0x0000000507077c24 */ /* 0x000fe4000f8e0206 */
[----:B------:R-:W-:Y:S01]  /*5ab0*/  FMUL R6, R9, UR4 ;  /* 0x0000000409067c20 */ /* 0x000fe20008400000 */
[----:B------:R-:W-:Y:S01]  /*5ac0*/  ULDC UR4, c[0x0][0x618] ;  /* 0x0001860000047ab9 */ /* 0x000fe20000000800 */
[----:B------:R-:W-:Y:S01]  /*5ad0*/  ULDC UR5, c[0x0][0x154] ;  /* 0x0000550000057ab9 */ /* 0x000fe20000000800 */
[----:B------:R-:W-:-:S03]  /*5ae0*/  IMAD.IADD R5, R5, 0x1, R7 ;  /* 0x0000000105057824 */ /* 0x000fc600078e0207 */
[----:B------:R-:W3:Y:S02]  /*5af0*/  F2I.U32.TRUNC.NTZ R6, R6 ;  /* 0x0000000600067305 */ /* 0x000ee4000020f000 */
[----:B------:R-:W-:Y:S02]  /*5b00*/  SHF.R.U64 R9, R4, UR4, R5 ;  /* 0x0000000404097c19 */ /* 0x000fe40008001205 */
[----:B-1----:R-:W-:-:S05]  /*5b10*/  I2FP.F32.U32 R4, R14 ;  /* 0x0000000e00047245 */ /* 0x002fca0000201000 */
[----:B------:R-:W-:Y:S01]  /*5b20*/  FMUL R22, R4, UR5 ;  /* 0x0000000504167c20 */ /* 0x000fe20008400000 */
[----:B------:R-:W-:Y:S01]  /*5b30*/  SHF.R.U32.HI R4, RZ, UR4, R5 ;  /* 0x00000004ff047c19 */ /* 0x000fe20008011605 */
[----:B------:R-:W-:-:S03]  /*5b40*/  ULDC UR4, c[0x0][0x658] ;  /* 0x0001960000047ab9 */ /* 0x000fc60000000800 */
[--C-:B------:R-:W-:Y:S01]  /*5b50*/  SHF.R.U64 R20, R9, UR6, R4.reuse ;  /* 0x0000000609147c19 */ /* 0x100fe20008001204 */
[----:B------:R-:W1:Y:S01]  /*5b60*/  F2I.U32.TRUNC.NTZ R22, R22 ;  /* 0x0000001600167305 */ /* 0x000e62000020f000 */
[----:B------:R-:W-:Y:S01]  /*5b70*/  SHF.R.U32.HI R5, RZ, UR6, R4 ;  /* 0x00000006ff057c19 */ /* 0x000fe20008011604 */
[----:B---3--:R-:W-:-:S03]  /*5b80*/  IMAD.MOV R6, RZ, RZ, -R6 ;  /* 0x000000ffff067224 */ /* 0x008fc600078e0a06 */
[----:B------:R-:W-:Y:S01]  /*5b90*/  SHF.R.U64 R19, R20, UR4, R5 ;  /* 0x0000000414137c19 */ /* 0x000fe20008001205 */
[----:B--2---:R-:W-:Y:S01]  /*5ba0*/  IMAD R15, R24, R6, R15 ;  /* 0x00000006180f7224 */ /* 0x004fe200078e020f */
[----:B------:R-:W-:-:S03]  /*5bb0*/  SHF.R.U32.HI R23, RZ, UR4, R5 ;  /* 0x00000004ff177c19 */ /* 0x000fc60008011605 */
[----:B------:R-:W-:Y:S02]  /*5bc0*/  IMAD.MOV.U32 R4, RZ, RZ, R19 ;  /* 0x000000ffff047224 */ /* 0x000fe400078e0013 */
[----:B------:R-:W-:Y:S01]  /*5bd0*/  IMAD.MOV.U32 R5, RZ, RZ, R23 ;  /* 0x000000ffff057224 */ /* 0x000fe200078e0017 */
[----:B-1----:R-:W-:Y:S06]  /*5be0*/  @!P1 BRA `(.L_x_130) ;  /* 0x0000000000289947 */ /* 0x002fec0003800000 */
[----:B------:R-:W-:Y:S02]  /*5bf0*/  ULDC UR4, c[0x0][0x64c] ;  /* 0x0001930000047ab9 */ /* 0x000fe40000000800 */
[----:B------:R-:W-:-:S05]  /*5c00*/  IADD3 R5, P1, R19, UR4, RZ ;  /* 0x0000000413057c10 */ /* 0x000fca000ff3e0ff */
[----:B------:R-:W-:-:S04]  /*5c10*/  IMAD.X R23, RZ, RZ, R23, P1 ;  /* 0x000000ffff177224 */ /* 0x000fc800008e0617 */
[----:B------:R-:W-:-:S04]  /*5c20*/  IMAD.WIDE.U32 R6, R23, UR8, RZ ;  /* 0x0000000817067c25 */ /* 0x000fc8000f8e00ff */
[----:B------:R-:W-:-:S04]  /*5c30*/  IMAD.WIDE.U32 R6, P1, R5, UR9, R6 ;  /* 0x0000000905067c25 */ /* 0x000fc8000f820006 */
[----:B------:R-:W-:-:S04]  /*5c40*/  IMAD.WIDE.U32 R4, R5, UR8, RZ ;  /* 0x0000000805047c25 */ /* 0x000fc8000f8e00ff */
[----:B------:R-:W-:Y:S01]  /*5c50*/  IMAD.MOV.U32 R4, RZ, RZ, R7 ;  /* 0x000000ffff047224 */ /* 0x000fe200078e0007 */
[----:B------:R-:W-:Y:S01]  /*5c60*/  IADD3 RZ, P3, R5, R6, RZ ;  /* 0x0000000605ff7210 */ /* 0x000fe20007f7e0ff */
[----:B------:R-:W-:-:S04]  /*5c70*/  IMAD.X R5, RZ, RZ, RZ, P1 ;  /* 0x000000ffff057224 */ /* 0x000fc800008e06ff */
[----:B------:R-:W-:-:S08]  /*5c80*/  IMAD.WIDE.U32.X R4, R23, UR9, R4, P3 ;  /* 0x0000000917047c25 */ /* 0x000fd000098e0404 */
.L_x_130:
[----:B------:R-:W-:Y:S01]  /*5c90*/  ISETP.NE.AND P1, PT, R2, 0x1, PT ;  /* 0x000000010200780c */ /* 0x000fe20003f25270 */
[----:B------:R-:W-:Y:S01]  /*5ca0*/  ULDC UR4, c[0x0][0x648] ;  /* 0x0001920000047ab9 */ /* 0x000fe20000000800 */
[----:B------:R-:W-:Y:S01]  /*5cb0*/  LOP3.LUT R20, R20, UR16, RZ, 0xc0, !PT ;  /* 0x0000001014147c12 */ /* 0x000fe2000f8ec0ff */
[----:B------:R-:W-:Y:S01]  /*5cc0*/  IMAD.MOV R22, RZ, RZ, -R22 ;  /* 0x000000ffff167224 */ /* 0x000fe200078e0a16 */
[----:B------:R-:W-:Y:S01]  /*5cd0*/  SHF.R.U64 R5, R4, UR4, R5 ;  /* 0x0000000404057c19 */ /* 0x000fe20008001205 */
[----:B------:R-:W-:Y:S01]  /*5ce0*/  ULDC UR4, c[0x0][0x638] ;  /* 0x00018e0000047ab9 */ /* 0x000fe20000000800 */
[----:B------:R-:W-:Y:S01]  /*5cf0*/  LOP3.LUT R6, R9, UR15, RZ, 0xc0, !PT ;  /* 0x0000000f09067c12 */ /* 0x000fe2000f8ec0ff */
[----:B------:R-:W-:Y:S02]  /*5d00*/  ULDC UR5, c[0x0][0x610] ;  /* 0x0001840000057ab9 */ /* 0x000fe40000000800 */
[----:B------:R-:W-:Y:S02]  /*5d10*/  IMAD.MOV R4, RZ, RZ, -R5 ;  /* 0x000000ffff047224 */ /* 0x000fe400078e0a05 */
[----:B------:R-:W-:-:S02]  /*5d20*/  IMAD R20, R5, UR17, R20 ;  /* 0x0000001105147c24 */ /* 0x000fc4000f8e0214 */
[----:B0-----:R-:W-:Y:S02]  /*5d30*/  @P1 IMAD R15, R21, R22, R14 ;  /* 0x00000016150f1224 */ /* 0x001fe400078e020e */
[----:B------:R-:W-:Y:S01]  /*5d40*/  IMAD R19, R4, UR4, R19 ;  /* 0x0000000404137c24 */ /* 0x000fe2000f8e0213 */
[----:B------:R-:W-:Y:S01]  /*5d50*/  ULDC UR4, c[0x0][0x600] ;  /* 0x0001800000047ab9 */ /* 0x000fe20000000800 */
[----:B------:R-:W-:Y:S02]  /*5d60*/  IMAD R15, R20, UR5, R15 ;  /* 0x00000005140f7c24 */ /* 0x000fe4000f8e020f */
[----:B------:R-:W-:Y:S02]  /*5d70*/  IMAD R6, R19, UR4, R6 ;  /* 0x0000000413067c24 */ /* 0x000fe4000f8e0206 */
[----:B------:R-:W-:-:S03]  /*5d80*/  IMAD.MOV.U32 R4, RZ, RZ, 0x1 ;  /* 0x00000001ff047424 */ /* 0x000fc600078e00ff */
[----:B------:R-:W-:Y:S02]  /*5d90*/  SEL R20, R6, R15, !P1 ;  /* 0x0000000f06147207 */ /* 0x000fe40004800000 */
[----:B------:R-:W-:-:S07]  /*5da0*/  SEL R19, R15, R6, !P1 ;  /* 0x000000060f137207 */ /* 0x000fce0004800000 */
.L_x_128:
[----:B------:R-:W-:Y:S05]  /*5db0*/  BSYNC B1 ;  /* 0x0000000000017941 */ /* 0x000fea0003800000 */
.L_x_127:
[----:B------:R-:W-:-:S13]  /*5dc0*/  LOP3.LUT P1, RZ, R4, 0xff, RZ, 0xc0, !PT ;  /* 0x000000ff04ff7812 */ /* 0x000fda000782c0ff */
[----:B------:R-:W-:Y:S05]  /*5dd0*/  @P1 BRA `(.L_x_131) ;  /* 0xfffffff4004c1947 */ /* 0x000fea000383ffff */
[----:B------:R-:W-:Y:S05]  /*5de0*/  BSYNC B0 ;  /* 0x0000000000007941 */ /* 0x000fea0003800000 */
.L_x_119:
[----:B------:R-:W-:-:S03]  /*5df0*/  UMOV UR4, 0xffffffff ;  /* 0xffffffff00047882 */ /* 0x000fc60000000000 */
[----:B------:R-:W-:Y:S05]  /*5e00*/  BRA.DIV UR4, `(.L_x_132) ;  /* 0x0000001604507947 */ /* 0x000fea000b800000 */
[----:B------:R-:W-:-:S13]  /*5e10*/  ELECT P6, URZ, PT ;  /* 0x00000000003f782f */ /* 0x000fda00038c0000 */
.L_x_176:
[----:B------:R-:W-:Y:S04]  /*5e20*/  BSSY B0, `(.L_x_133) ;  /* 0x0000139000007945 */ /* 0x000fe80003800000 */
[----:B------:R-:W-:Y:S05]  /*5e30*/  @!P6 BRA `(.L_x_134) ;  /* 0x0000001000dce947 */ /* 0x000fea0003800000 */
[----:B------:R-:W-:-:S04]  /*5e40*/  LOP3.LUT R18, R18, 0x2, RZ, 0xfc, !PT ;  /* 0x0000000212127812 */ /* 0x000fc800078efcff */
[----:B------:R-:W-:-:S13]  /*5e50*/  ISETP.NE.AND P0, PT, R18, 0x3, PT ;  /* 0x000000031200780c */ /* 0x000fda0003f05270 */
[----:B------:R-:W-:Y:S05]  /*5e60*/  @!P0 BRA `(.L_x_135) ;  /* 0x0000000000048947 */ /* 0x000fea0003800000 */
[----:B------:R-:W-:Y:S01]  /*5e70*/  BPT.TRAP 0x1 ;  /* 0x000000040000795c */ /* 0x000fe20000300000 */
.L_x_135:
[----:B------:R-:W0:Y:S01]  /*5e80*/  S2R R3, SR_CgaCtaId ;  /* 0x0000000000037919 */ /* 0x000e220000008800 */
[----:B------:R-:W-:-:S04]  /*5e90*/  MOV R2, 0x400 ;  /* 0x0000040000027802 */ /* 0x000fc80000000f00 */
[----:B0-----:R-:W-:Y:S02]  /*5ea0*/  LEA R3, R3, R2, 0x18 ;  /* 0x0000000203037211 */ /* 0x001fe400078ec0ff */
[----:B------:R-:W-:-:S03]  /*5eb0*/  SHF.L.U32 R2, R0, 0x1f, RZ ;  /* 0x0000001f00027819 */ /* 0x000fc600000006ff */
[----:B------:R-:W-:-:S04]  /*5ec0*/  VIADD R3, R3, 0x110 ;  /* 0x0000011003037836 */ /* 0x000fc80000000000 */
[C---:B------:R-:W-:Y:S02]  /*5ed0*/  IMAD R7, R12.reuse, 0x8, R3 ;  /* 0x000000080c077824 */ /* 0x040fe400078e0203 */
[----:B------:R-:W-:Y:S02]  /*5ee0*/  VIADD R12, R12, 0x1 ;  /* 0x000000010c0c7836 */ /* 0x000fe40000000000 */
[----:B------:R-:W0:Y:S03]  /*5ef0*/  SYNCS.PHASECHK.TRANS64.TRYWAIT P0, [R7+URZ], R2 ;  /* 0x00000002070075a7 */ /* 0x000e26000800017f */
[----:B------:R-:W-:-:S04]  /*5f00*/  ISETP.NE.AND P1, PT, R12, 0x22, PT ;  /* 0x000000220c00780c */ /* 0x000fc80003f25270 */
[----:B------:R-:W-:Y:S02]  /*5f10*/  SEL R5, RZ, 0x1, P1 ;  /* 0x00000001ff057807 */ /* 0x000fe40000800000 */
[----:B------:R-:W-:Y:S02]  /*5f20*/  SEL R12, R12, RZ, P1 ;  /* 0x000000ff0c0c7207 */ /* 0x000fe40000800000 */
[----:B------:R-:W-:-:S03]  /*5f30*/  LOP3.LUT R5, R0, R5, RZ, 0x3c, !PT ;  /* 0x0000000500057212 */ /* 0x000fc600078e3cff */
[----:B------:R-:W-:Y:S01]  /*5f40*/  IMAD R9, R12, 0x8, R3 ;  /* 0x000000080c097824 */ /* 0x000fe200078e0203 */
[----:B------:R-:W-:Y:S01]  /*5f50*/  SHF.L.U32 R4, R5, 0x1f, RZ ;  /* 0x0000001f05047819 */ /* 0x000fe200000006ff */
[----:B0-----:R-:W-:Y:S06]  /*5f60*/  @!P0 BRA `(.L_x_136) ;  /* 0x0000001400188947 */ /* 0x001fec0003800000 */
.L_x_177:
[----:B------:R-:W1:Y:S01]  /*5f70*/  SYNCS.PHASECHK.TRANS64.TRYWAIT P0, [R9+URZ], R4 ;  /* 0x00000004090075a7 */ /* 0x000e62000800017f */
[----:B------:R-:W-:-:S05]  /*5f80*/  VIADD R0, R12, 0x1 ;  /* 0x000000010c007836 */ /* 0x000fca0000000000 */
[----:B------:R-:W-:-:S04]  /*5f90*/  ISETP.NE.AND P1, PT, R0, 0x22, PT ;  /* 0x000000220000780c */ /* 0x000fc80003f25270 */
[----:B0-----:R-:W-:Y:S02]  /*5fa0*/  SEL R2, RZ, 0x1, P1 ;  /* 0x00000001ff027807 */ /* 0x001fe40000800000 */
[----:B------:R-:W-:Y:S02]  /*5fb0*/  SEL R0, R0, RZ, P1 ;  /* 0x000000ff00007207 */ /* 0x000fe40000800000 */
[----:B------:R-:W-:-:S03]  /*5fc0*/  LOP3.LUT R7, R5, R2, RZ, 0x3c, !PT ;  /* 0x0000000205077212 */ /* 0x000fc600078e3cff */
[----:B------:R-:W-:Y:S01]  /*5fd0*/  IMAD R6, R0, 0x8, R3 ;  /* 0x0000000800067824 */ /* 0x000fe200078e0203 */
[----:B------:R-:W-:Y:S01]  /*5fe0*/  SHF.L.U32 R5, R7, 0x1f, RZ ;  /* 0x0000001f07057819 */ /* 0x000fe200000006ff */
[----:B-1----:R-:W-:Y:S06]  /*5ff0*/  @!P0 BRA `(.L_x_137) ;  /* 0x0000001400088947 */ /* 0x002fec0003800000 */
.L_x_178:
[----:B------:R-:W1:Y:S01]  /*6000*/  SYNCS.PHASECHK.TRANS64.TRYWAIT P0, [R6+URZ], R5 ;  /* 0x00000005060075a7 */ /* 0x000e62000800017f */
[----:B------:R-:W-:-:S05]  /*6010*/  VIADD R0, R0, 0x1 ;  /* 0x0000000100007836 */ /* 0x000fca0000000000 */
[----:B------:R-:W-:-:S04]  /*6020*/  ISETP.NE.AND P1, PT, R0, 0x22, PT ;  /* 0x000000220000780c */ /* 0x000fc80003f25270 */
[----:B------:R-:W-:Y:S02]  /*6030*/  SEL R2, RZ, 0x1, P1 ;  /* 0x00000001ff027807 */ /* 0x000fe40000800000 */
[----:B------:R-:W-:Y:S02]  /*6040*/  SEL R0, R0, RZ, P1 ;  /* 0x000000ff00007207 */ /* 0x000fe40000800000 */
[----:B------:R-:W-:-:S03]  /*6050*/  LOP3.LUT R7, R7, R2, RZ, 0x3c, !PT ;  /* 0x0000000207077212 */ /* 0x000fc600078e3cff */
[----:B0-----:R-:W-:Y:S01]  /*6060*/  IMAD R9, R0, 0x8, R3 ;  /* 0x0000000800097824 */ /* 0x001fe200078e0203 */
[----:B------:R-:W-:Y:S01]  /*6070*/  SHF.L.U32 R4, R7, 0x1f, RZ ;  /* 0x0000001f07047819 */ /* 0x000fe200000006ff */
[----:B-1----:R-:W-:Y:S06]  /*6080*/  @!P0 BRA `(.L_x_138) ;  /* 0x0000001000f88947 */ /* 0x002fec0003800000 */
.L_x_179:
        /* <DEDUP_REMOVED lines=9> */
.L_x_180:
        /* <DEDUP_REMOVED lines=9> */
.L_x_181:
        /* <DEDUP_REMOVED lines=9> */
.L_x_182:
        /* <DEDUP_REMOVED lines=9> */
.L_x_183:
        /* <DEDUP_REMOVED lines=9> */
.L_x_184:
        /* <DEDUP_REMOVED lines=9> */
.L_x_185:
        /* <DEDUP_REMOVED lines=9> */
.L_x_186:
        /* <DEDUP_REMOVED lines=9> */
.L_x_187:
        /* <DEDUP_REMOVED lines=9> */
.L_x_188:
        /* <DEDUP_REMOVED lines=9> */
.L_x_189:
        /* <DEDUP_REMOVED lines=9> */
.L_x_190:
        /* <DEDUP_REMOVED lines=9> */
.L_x_191:
        /* <DEDUP_REMOVED lines=9> */
.L_x_192:
        /* <DEDUP_REMOVED lines=9> */
.L_x_193:
        /* <DEDUP_REMOVED lines=9> */
.L_x_194:
        /* <DEDUP_REMOVED lines=9> */
.L_x_195:
        /* <DEDUP_REMOVED lines=9> */
.L_x_196:
        /* <DEDUP_REMOVED lines=9> */
.L_x_197:
        /* <DEDUP_REMOVED lines=9> */
.L_x_198:
        /* <DEDUP_REMOVED lines=9> */
.L_x_199:
        /* <DEDUP_REMOVED lines=9> */
.L_x_200:
        /* <DEDUP_REMOVED lines=9> */
.L_x_201:
        /* <DEDUP_REMOVED lines=9> */
.L_x_202:
        /* <DEDUP_REMOVED lines=9> */
.L_x_203:
        /* <DEDUP_REMOVED lines=9> */
.L_x_204:
        /* <DEDUP_REMOVED lines=9> */
.L_x_205:
        /* <DEDUP_REMOVED lines=9> */
.L_x_206:
        /* <DEDUP_REMOVED lines=9> */
.L_x_207:
        /* <DEDUP_REMOVED lines=9> */
.L_x_208:
[----:B------:R-:W1:Y:S01]  /*70e0*/  SYNCS.PHASECHK.TRANS64.TRYWAIT P0, [R6+URZ], R5 ;  /* 0x00000005060075a7 */ /* 0x000e62000800017f */
[----:B------:R-:W-:-:S05]  /*70f0*/  VIADD R0, R0, 0x1 ;  /* 0x0000000100007836 */ /* 0x000fca0000000000 */
[----:B------:R-:W-:-:S04]  /*7100*/  ISETP.NE.AND P1, PT, R0, 0x22, PT ;  /* 0x000000220000780c */ /* 0x000fc80003f25270 */
[----:B------:R-:W-:Y:S02]  /*7110*/  SEL R2, RZ, 0x1, P1 ;  /* 0x00000001ff027807 */ /* 0x000fe40000800000 */
[----:B------:R-:W-:Y:S02]  /*7120*/  SEL R0, R0, RZ, P1 ;  /* 0x000000ff00007207 */ /* 0x000fe40000800000 */
[----:B------:R-:W-:Y:S01]  /*7130*/  LOP3.LUT R2, R7, R2, RZ, 0x3c, !PT ;  /* 0x0000000207027212 */ /* 0x000fe200078e3cff */
[----:B-1----:R-:W-:Y:S06]  /*7140*/  @!P0 BRA `(.L_x_168) ;  /* 0x0000000c00208947 */ /* 0x002fec0003800000 */
.L_x_209:
[----:B------:R-:W-:Y:S01]  /*7150*/  IMAD R3, R0, 0x8, R3 ;  /* 0x0000000800037824 */ /* 0x000fe200078e0203 */
[----:B------:R-:W-:-:S07]  /*7160*/  SHF.L.U32 R0, R2, 0x1f, RZ ;  /* 0x0000001f02007819 */ /* 0x000fce00000006ff */
.L_x_169:
[----:B--2---:R2:W3:Y:S02]  /*7170*/  SYNCS.PHASECHK.TRANS64.TRYWAIT P0, [R3+URZ], R0 ;  /* 0x00000000030075a7 */ /* 0x0044e4000800017f */
[----:B---3--:R-:W-:Y:S05]  /*7180*/  @!P0 NANOSLEEP.SYNCS 0x989680 ;  /* 0x009896800000895d */ /* 0x008fea0003900000 */
[----:B------:R-:W3:Y:S02]  /*7190*/  @!P0 SYNCS.PHASECHK.TRANS64 P0, [R3+URZ], R0 ;  /* 0x00000000030085a7 */ /* 0x000ee4000800007f */
[----:B---3--:R-:W-:Y:S05]  /*71a0*/  @!P0 BRA `(.L_x_169) ;  /* 0xfffffffc00f08947 */ /* 0x008fea000383ffff */
.L_x_134:
[----:B------:R-:W-:Y:S05]  /*71b0*/  BSYNC B0 ;  /* 0x0000000000007941 */ /* 0x000fea0003800000 */
.L_x_133:
[----:B------:R-:W-:Y:S05]  /*71c0*/  EXIT ;  /* 0x000000000000794d */ /* 0x000fea0003800000 */
.L_x_18:
[----:B-1----:R1:W2:Y:S02]  /*71d0*/  SYNCS.PHASECHK.TRANS64.TRYWAIT P1, [R3+URZ], R0 ;  /* 0x00000000030075a7 */ /* 0x0022a4000802017f */
[----:B--2---:R-:W-:Y:S05]  /*71e0*/  @!P1 NANOSLEEP.SYNCS 0x989680 ;  /* 0x009896800000995d */ /* 0x004fea0003900000 */
[----:B------:R-:W2:Y:S02]  /*71f0*/  @!P1 SYNCS.PHASECHK.TRANS64 P1, [R3+URZ], R0 ;  /* 0x00000000030095a7 */ /* 0x000ea4000802007f */
[----:B--2---:R-:W-:Y:S05]  /*7200*/  @!P1 BRA `(.L_x_18) ;  /* 0xfffffffc00f09947 */ /* 0x004fea000383ffff */
[----:B------:R-:W-:Y:S05]  /*7210*/  BRA `(.L_x_17) ;  /* 0xffffffa400947947 */ /* 0x000fea000383ffff */
.L_x_23:
[----:B-1----:R-:W-:-:S04]  /*7220*/  IMAD.U32 R4, RZ, RZ, UR4 ;  /* 0x00000004ff047e24 */ /* 0x002fc8000f8e00ff */
[----:B------:R1:W2:Y:S03]  /*7230*/  SYNCS.PHASECHK.TRANS64.TRYWAIT P1, [R4+URZ], R3 ;  /* 0x00000003040075a7 */ /* 0x0002a6000802017f */
[----:B--2---:R-:W-:Y:S05]  /*7240*/  @!P1 NANOSLEEP.SYNCS 0x989680 ;  /* 0x009896800000995d */ /* 0x004fea0003900000 */
[----:B------:R-:W2:Y:S02]  /*7250*/  @!P1 SYNCS.PHASECHK.TRANS64 P1, [R4+URZ], R3 ;  /* 0x00000003040095a7 */ /* 0x000ea4000802007f */
[----:B--2---:R-:W-:Y:S05]  /*7260*/  @!P1 BRA `(.L_x_23) ;  /* 0xfffffffc00ec9947 */ /* 0x004fea000383ffff */
[----:B------:R-:W-:Y:S05]  /*7270*/  BRA `(.L_x_22) ;  /* 0xffffffa800707947 */ /* 0x000fea000383ffff */
.L_x_120:
[----:B------:R-:W-:Y:S01]  /*7280*/  BSSY B1, `(.L_x_170) ;  /* 0x0000006000017945 */ /* 0x000fe20003800000 */
[----:B------:R-:W-:-:S07]  /*7290*/  IMAD.MOV.U32 R15, RZ, RZ, -0x1 ;  /* 0xffffffffff0f7424 */ /* 0x000fce00078e00ff */
[----:B------:R-:W-:Y:S05]  /*72a0*/  WARPSYNC.COLLECTIVE R15, `(.L_x_171) ;  /* 0x000000000f0c7348 */ /* 0x000fea0003c00000 */
[----:B------:R-:W-:Y:S02]  /*72b0*/  ELECT P6, UR62, PT ;  /* 0x00000000003e782f */ /* 0x000fe400038c0000 */
[----:B------:R-:W-:Y:S01]  /*72c0*/  MOV R14, UR62 ;  /* 0x0000003e000e7c02 */ /* 0x000fe20008000f00 */
[----:B------:R-:W-:Y:S10]  /*72d0*/  ENDCOLLECTIVE ;  /* 0x000000000000791b */ /* 0x000ff40003800000 */
.L_x_171:
[----:B------:R-:W-:Y:S05]  /*72e0*/  BSYNC B1 ;  /* 0x0000000000017941 */ /* 0x000fea0003800000 */
.L_x_170:
[----:B------:R-:W-:Y:S05]  /*72f0*/  BRA `(.L_x_172) ;  /* 0xffffffe000107947 */ /* 0x000fea000383ffff */
.L_x_123:
[----:B0-----:R0:W1:Y:S02]  /*7300*/  SYNCS.PHASECHK.TRANS64.TRYWAIT P1, [R14+URZ+0x110], R7 ;  /* 0x000110070e0075a7 */ /* 0x001064000802017f */
[----:B-1----:R-:W-:Y:S05]  /*7310*/  @!P1 NANOSLEEP.SYNCS 0x989680 ;  /* 0x009896800000995d */ /* 0x002fea0003900000 */
[----:B------:R-:W1:Y:S02]  /*7320*/  @!P1 SYNCS.PHASECHK.TRANS64 P1, [R14+URZ+0x110], R7 ;  /* 0x000110070e0095a7 */ /* 0x000e64000802007f */
[----:B-1----:R-:W-:Y:S05]  /*7330*/  @!P1 BRA `(.L_x_123) ;  /* 0xfffffffc00f09947 */ /* 0x002fea000383ffff */
[----:B------:R-:W-:Y:S05]  /*7340*/  BRA `(.L_x_173) ;  /* 0xffffffe000447947 */ /* 0x000fea000383ffff */
.L_x_132:
[----:B------:R-:W-:Y:S01]  /*7350*/  BSSY B0, `(.L_x_174) ;  /* 0x0000006000007945 */ /* 0x000fe20003800000 */
[----:B------:R-:W-:-:S07]  /*7360*/  IMAD.MOV.U32 R15, RZ, RZ, -0x1 ;  /* 0xffffffffff0f7424 */ /* 0x000fce00078e00ff */
[----:B------:R-:W-:Y:S05]  /*7370*/  WARPSYNC.COLLECTIVE R15, `(.L_x_175) ;  /* 0x000000000f0c7348 */ /* 0x000fea0003c00000 */
[----:B------:R-:W-:Y:S02]  /*7380*/  ELECT P6, UR62, PT ;  /* 0x00000000003e782f */ /* 0x000fe400038c0000 */
[----:B------:R-:W-:Y:S01]  /*7390*/  MOV R14, UR62 ;  /* 0x0000003e000e7c02 */ /* 0x000fe20008000f00 */
[----:B------:R-:W-:Y:S10]  /*73a0*/  ENDCOLLECTIVE ;  /* 0x000000000000791b */ /* 0x000ff40003800000 */
.L_x_175:
[----:B------:R-:W-:Y:S05]  /*73b0*/  BSYNC B0 ;  /* 0x0000000000007941 */ /* 0x000fea0003800000 */
.L_x_174:
[----:B------:R-:W-:Y:S05]  /*73c0*/  BRA `(.L_x_176) ;  /* 0xffffffe800947947 */ /* 0x000fea000383ffff */
.L_x_136:
[----:B0-----:R0:W1:Y:S02]  /*73d0*/  SYNCS.PHASECHK.TRANS64.TRYWAIT P0, [R7+URZ], R2 ;  /* 0x00000002070075a7 */ /* 0x001064000800017f */
[----:B-1----:R-:W-:Y:S05]  /*73e0*/  @!P0 NANOSLEEP.SYNCS 0x989680 ;  /* 0x009896800000895d */ /* 0x002fea0003900000 */
[----:B------:R-:W1:Y:S02]  /*73f0*/  @!P0 SYNCS.PHASECHK.TRANS64 P0, [R7+URZ], R2 ;  /* 0x00000002070085a7 */ /* 0x000e64000800007f */
[----:B-1----:R-:W-:Y:S05]  /*7400*/  @!P0 BRA `(.L_x_136) ;  /* 0xfffffffc00f08947 */ /* 0x002fea000383ffff */
[----:B------:R-:W-:Y:S05]  /*7410*/  BRA `(.L_x_177) ;  /* 0xffffffe800d47947 */ /* 0x000fea000383ffff */
.L_x_137:
[----:B0-----:R0:W1:Y:S02]  /*7420*/  SYNCS.PHASECHK.TRANS64.TRYWAIT P0, [R9+URZ], R4 ;  /* 0x00000004090075a7 */ /* 0x001064000800017f */
[----:B-1----:R-:W-:Y:S05]  /*7430*/  @!P0 NANOSLEEP.SYNCS 0x989680 ;  /* 0x009896800000895d */ /* 0x002fea0003900000 */
[----:B------:R-:W1:Y:S02]  /*7440*/  @!P0 SYNCS.PHASECHK.TRANS64 P0, [R9+URZ], R4 ;  /* 0x00000004090085a7 */ /* 0x000e64000800007f */
[----:B-1----:R-:W-:Y:S05]  /*7450*/  @!P0 BRA `(.L_x_137) ;  /* 0xfffffffc00f08947 */ /* 0x002fea000383ffff */
[----:B------:R-:W-:Y:S05]  /*7460*/  BRA `(.L_x_178) ;  /* 0xffffffe800e47947 */ /* 0x000fea000383ffff */
.L_x_138:
[----:B0-----:R0:W1:Y:S02]  /*7470*/  SYNCS.PHASECHK.TRANS64.TRYWAIT P0, [R6+URZ], R5 ;  /* 0x00000005060075a7 */ /* 0x001064000800017f */
[----:B-1----:R-:W-:Y:S05]  /*7480*/  @!P0 NANOSLEEP.SYNCS 0x989680 ;  /* 0x009896800000895d */ /* 0x002fea0003900000 */
[----:B------:R-:W1:Y:S02]  /*7490*/  @!P0 SYNCS.PHASECHK.TRANS64 P0, [R6+URZ], R5 ;  /* 0x00000005060085a7 */ /* 0x000e64000800007f */
[----:B-1----:R-:W-:Y:S05]  /*74a0*/  @!P0 BRA `(.L_x_138) ;  /* 0xfffffffc00f08947 */ /* 0x002fea000383ffff */
[----:B------:R-:W-:Y:S05]  /*74b0*/  BRA `(.L_x_179) ;  /* 0xffffffe800f47947 */ /* 0x000fea000383ffff */
.L_x_139:
[----:B0-----:R0:W1:Y:S02]  /*74c0*/  SYNCS.PHASECHK.TRANS64.TRYWAIT P0, [R9+URZ], R4 ;  /* 0x00000004090075a7 */ /* 0x001064000800017f */
[----:B-1----:R-:W-:Y:S05]  /*74d0*/  @!P0 NANOSLEEP.SYNCS 0x989680 ;  /* 0x009896800000895d */ /* 0x002fea0003900000 */
[----:B------:R-:W1:Y:S02]  /*74e0*/  @!P0 SYNCS.PHASECHK.TRANS64 P0, [R9+URZ], R4 ;  /* 0x00000004090085a7 */ /* 0x000e64000800007f */
[----:B-1----:R-:W-:Y:S05]  /*74f0*/  @!P0 BRA `(.L_x_139) ;  /* 0xfffffffc00f08947 */ /* 0x002fea000383ffff */
[----:B------:R-:W-:Y:S05]  /*7500*/  BRA `(.L_x_180) ;  /* 0xffffffec00047947 */ /* 0x000fea000383ffff */
.L_x_140:
[----:B0-----:R0:W1:Y:S02]  /*7510*/  SYNCS.PHASECHK.TRANS64.TRYWAIT P0, [R6+URZ], R5 ;  /* 0x00000005060075a7 */ /* 0x001064000800017f */
[----:B-1----:R-:W-:Y:S05]  /*7520*/  @!P0 NANOSLEEP.SYNCS 0x989680 ;  /* 0x009896800000895d */ /* 0x002fea0003900000 */
[----:B------:R-:W1:Y:S02]  /*7530*/  @!P0 SYNCS.PHASECHK.TRANS64 P0, [R6+URZ], R5 ;  /* 0x00000005060085a7 */ /* 0x000e64000800007f */
[----:B-1----:R-:W-:Y:S05]  /*7540*/  @!P0 BRA `(.L_x_140) ;  /* 0xfffffffc00f08947 */ /* 0x002fea000383ffff */
[----:B------:R-:W-:Y:S05]  /*7550*/  BRA `(.L_x_181) ;  /* 0xffffffec00147947 */ /* 0x000fea000383ffff */
.L_x_141:
[----:B0-----:R0:W1:Y:S02]  /*7560*/  SYNCS.PHASECHK.TRANS64.TRYWAIT P0, [R9+URZ], R4 ;  /* 0x00000004090075a7 */ /* 0x001064000800017f */
[----:B-1----:R-:W-:Y:S05]  /*7570*/  @!P0 NANOSLEEP.SYNCS 0x989680 ;  /* 0x009896800000895d */ /* 0x002fea0003900000 */
[----:B------:R-:W1:Y:S02]  /*7580*/  @!P0 SYNCS.PHASECHK.TRANS64 P0, [R9+URZ], R4 ;  /* 0x00000004090085a7 */ /* 0x000e64000800007f */
[----:B-1----:R-:W-:Y:S05]  /*7590*/  @!P0 BRA `(.L_x_141) ;  /* 0xfffffffc00f08947 */ /* 0x002fea000383ffff */
[----:B------:R-:W-:Y:S05]  /*75a0*/  BRA `(.L_x_182) ;  /* 0xffffffec00247947 */ /* 0x000fea000383ffff */
.L_x_142:
[----:B0-----:R0:W1:Y:S02]  /*75b0*/  SYNCS.PHASECHK.TRANS64.TRYWAIT P0, [R6+URZ], R5 ;  /* 0x00000005060075a7 */ /* 0x001064000800017f */
[----:B-1----:R-:W-:Y:S05]  /*75c0*/  @!P0 NANOSLEEP.SYNCS 0x989680 ;  /* 0x009896800000895d */ /* 0x002fea0003900000 */
[----:B------:R-:W1:Y:S02]  /*75d0*/  @!P0 SYNCS.PHASECHK.TRANS64 P0, [R6+URZ], R5 ;  /* 0x00000005060085a7 */ /* 0x000e64000800007f */
[----:B-1----:R-:W-:Y:S05]  /*75e0*/  @!P0 BRA `(.L_x_142) ;  /* 0xfffffffc00f08947 */ /* 0x002fea000383ffff */
[----:B------:R-:W-:Y:S05]  /*75f0*/  BRA `(.L_x_183) ;  /* 0xffffffec00347947 */ /* 0x000fea000383ffff */
.L_x_143:
[----:B0-----:R0:W1:Y:S02]  /*7600*/  SYNCS.PHASECHK.TRANS64.TRYWAIT P0, [R9+URZ], R4 ;  /* 0x00000004090075a7 */ /* 0x001064000800017f */
[----:B-1----:R-:W-:Y:S05]  /*7610*/  @!P0 NANOSLEEP.SYNCS 0x989680 ;  /* 0x009896800000895d */ /* 0x002fea0003900000 */
[----:B------:R-:W1:Y:S02]  /*7620*/  @!P0 SYNCS.PHASECHK.TRANS64 P0, [R9+URZ], R4 ;  /* 0x00000004090085a7 */ /* 0x000e64000800007f */
[----:B-1----:R-:W-:Y:S05]  /*7630*/  @!P0 BRA `(.L_x_143) ;  /* 0xfffffffc00f08947 */ /* 0x002fea000383ffff */
[----:B------:R-:W-:Y:S05]  /*7640*/  BRA `(.L_x_184) ;  /* 0xffffffec00447947 */ /* 0x000fea000383ffff */
.L_x_144:
[----:B0-----:R0:W1:Y:S02]  /*7650*/  SYNCS.PHASECHK.TRANS64.TRYWAIT P0, [R6+URZ], R5 ;  /* 0x00000005060075a7 */ /* 0x001064000800017f */
[----:B-1----:R-:W-:Y:S05]  /*7660*/  @!P0 NANOSLEEP.SYNCS 0x989680 ;  /* 0x009896800000895d */ /* 0x002fea0003900000 */
[----:B------:R-:W1:Y:S02]  /*7670*/  @!P0 SYNCS.PHASECHK.TRANS64 P0, [R6+URZ], R5 ;  /* 0x00000005060085a7 */ /* 0x000e64000800007f */
[----:B-1----:R-:W-:Y:S05]  /*7680*/  @!P0 BRA `(.L_x_144) ;  /* 0xfffffffc00f08947 */ /* 0x002fea000383ffff */
[----:B------:R-:W-:Y:S05]  /*7690*/  BRA `(.L_x_185) ;  /* 0xffffffec00547947 */ /* 0x000fea000383ffff */
.L_x_145:
[----:B0-----:R0:W1:Y:S02]  /*76a0*/  SYNCS.PHASECHK.TRANS64.TRYWAIT P0, [R9+URZ], R4 ;  /* 0x00000004090075a7 */ /* 0x001064000800017f */
[----:B-1----:R-:W-:Y:S05]  /*76b0*/  @!P0 NANOSLEEP.SYNCS 0x989680 ;  /* 0x009896800000895d */ /* 0x002fea0003900000 */
[----:B------:R-:W1:Y:S02]  /*76c0*/  @!P0 SYNCS.PHASECHK.TRANS64 P0, [R9+URZ], R4 ;  /* 0x00000004090085a7 */ /* 0x000e64000800007f */
[----:B-1----:R-:W-:Y:S05]  /*76d0*/  @!P0 BRA `(.L_x_145) ;  /* 0xfffffffc00f08947 */ /* 0x002fea000383ffff */
[----:B------:R-:W-:Y:S05]  /*76e0*/  BRA `(.L_x_186) ;  /* 0xffffffec00647947 */ /* 0x000fea000383ffff */
.L_x_146:
[----:B0-----:R0:W1:Y:S02]  /*76f0*/  SYNCS.PHASECHK.TRANS64.TRYWAIT P0, [R6+URZ], R5 ;  /* 0x00000005060075a7 */ /* 0x001064000800017f */
[----:B-1----:R-:W-:Y:S05]  /*7700*/  @!P0 NANOSLEEP.SYNCS 0x989680 ;  /* 0x009896800000895d */ /* 0x002fea0003900000 */
[----:B------:R-:W1:Y:S02]  /*7710*/  @!P0 SYNCS.PHASECHK.TRANS64 P0, [R6+URZ], R5 ;  /* 0x00000005060085a7 */ /* 0x000e64000800007f */
[----:B-1----:R-:W-:Y:S05]  /*7720*/  @!P0 BRA `(.L_x_146) ;  /* 0xfffffffc00f08947 */ /* 0x002fea000383ffff */
[----:B------:R-:W-:Y:S05]  /*7730*/  BRA `(.L_x_187) ;  /* 0xffffffec00747947 */ /* 0x000fea000383ffff */
.L_x_147:
[----:B0-----:R0:W1:Y:S02]  /*7740*/  SYNCS.PHASECHK.TRANS64.TRYWAIT P0, [R9+URZ], R4 ;  /* 0x00000004090075a7 */ /* 0x001064000800017f */
[----:B-1----:R-:W-:Y:S05]  /*7750*/  @!P0 NANOSLEEP.SYNCS 0x989680 ;  /* 0x009896800000895d */ /* 0x002fea0003900000 */
[----:B------:R-:W1:Y:S02]  /*7760*/  @!P0 SYNCS.PHASECHK.TRANS64 P0, [R9+URZ], R4 ;  /* 0x00000004090085a7 */ /* 0x000e64000800007f */
[----:B-1----:R-:W-:Y:S05]  /*7770*/  @!P0 BRA `(.L_x_147) ;  /* 0xfffffffc00f08947 */ /* 0x002fea000383ffff */
[----:B------:R-:W-:Y:S05]  /*7780*/  BRA `(.L_x_188) ;  /* 0xffffffec00847947 */ /* 0x000fea000383ffff */
.L_x_148:
[----:B0-----:R0:W1:Y:S02]  /*7790*/  SYNCS.PHASECHK.TRANS64.TRYWAIT P0, [R6+URZ], R5 ;  /* 0x00000005060075a7 */ /* 0x001064000800017f */
[----:B-1----:R-:W-:Y:S05]  /*77a0*/  @!P0 NANOSLEEP.SYNCS 0x989680 ;  /* 0x009896800000895d */ /* 0x002fea0003900000 */
[----:B------:R-:W1:Y:S02]  /*77b0*/  @!P0 SYNCS.PHASECHK.TRANS64 P0, [R6+URZ], R5 ;  /* 0x00000005060085a7 */ /* 0x000e64000800007f */
[----:B-1----:R-:W-:Y:S05]  /*77c0*/  @!P0 BRA `(.L_x_148) ;  /* 0xfffffffc00f08947 */ /* 0x002fea000383ffff */
[----:B------:R-:W-:Y:S05]  /*77d0*/  BRA `(.L_x_189) ;  /* 0xffffffec00947947 */ /* 0x000fea000383ffff */
.L_x_149:
[----:B0-----:R0:W1:Y:S02]  /*77e0*/  SYNCS.PHASECHK.TRANS64.TRYWAIT P0, [R9+URZ], R4 ;  /* 0x00000004090075a7 */ /* 0x001064000800017f */
[----:B-1----:R-:W-:Y:S05]  /*77f0*/  @!P0 NANOSLEEP.SYNCS 0x989680 ;  /* 0x009896800000895d */ /* 0x002fea0003900000 */
[----:B------:R-:W1:Y:S02]  /*7800*/  @!P0 SYNCS.PHASECHK.TRANS64 P0, [R9+URZ], R4 ;  /* 0x00000004090085a7 */ /* 0x000e64000800007f */
[----:B-1----:R-:W-:Y:S05]  /*7810*/  @!P0 BRA `(.L_x_149) ;  /* 0xfffffffc00f08947 */ /* 0x002fea000383ffff */
[----:B------:R-:W-:Y:S05]  /*7820*/  BRA `(.L_x_190) ;  /* 0xffffffec00a47947 */ /* 0x000fea000383ffff */
.L_x_150:
[----:B0-----:R0:W1:Y:S02]  /*7830*/  SYNCS.PHASECHK.TRANS64.TRYWAIT P0, [R6+URZ], R5 ;  /* 0x00000005060075a7 */ /* 0x001064000800017f */
[----:B-1----:R-:W-:Y:S05]  /*7840*/  @!P0 NANOSLEEP.SYNCS 0x989680 ;  /* 0x009896800000895d */ /* 0x002fea0003900000 */
[----:B------:R-:W1:Y:S02]  /*7850*/  @!P0 SYNCS.PHASECHK.TRANS64 P0, [R6+URZ], R5 ;  /* 0x00000005060085a7 */ /* 0x000e64000800007f */
[----:B-1----:R-:W-:Y:S05]  /*7860*/  @!P0 BRA `(.L_x_150) ;  /* 0xfffffffc00f08947 */ /* 0x002fea000383ffff */
[----:B------:R-:W-:Y:S05]  /*7870*/  BRA `(.L_x_191) ;  /* 0xffffffec00b47947 */ /* 0x000fea000383ffff */
.L_x_151:
[----:B0-----:R0:W1:Y:S02]  /*7880*/  SYNCS.PHASECHK.TRANS64.TRYWAIT P0, [R9+URZ], R4 ;  /* 0x00000004090075a7 */ /* 0x001064000800017f */
[----:B-1----:R-:W-:Y:S05]  /*7890*/  @!P0 NANOSLEEP.SYNCS 0x989680 ;  /* 0x009896800000895d */ /* 0x002fea0003900000 */
[----:B------:R-:W1:Y:S02]  /*78a0*/  @!P0 SYNCS.PHASECHK.TRANS64 P0, [R9+URZ], R4 ;  /* 0x00000004090085a7 */ /* 0x000e64000800007f */
[----:B-1----:R-:W-:Y:S05]  /*78b0*/  @!P0 BRA `(.L_x_151) ;  /* 0xfffffffc00f08947 */ /* 0x002fea000383ffff */
[----:B------:R-:W-:Y:S05]  /*78c0*/  BRA `(.L_x_192) ;  /* 0xffffffec00c47947 */ /* 0x000fea000383ffff */
.L_x_152:
[----:B0-----:R0:W1:Y:S02]  /*78d0*/  SYNCS.PHASECHK.TRANS64.TRYWAIT P0, [R6+URZ], R5 ;  /* 0x00000005060075a7 */ /* 0x001064000800017f */
[----:B-1----:R-:W-:Y:S05]  /*78e0*/  @!P0 NANOSLEEP.SYNCS 0x989680 ;  /* 0x009896800000895d */ /* 0x002fea0003900000 */
[----:B------:R-:W1:Y:S02]  /*78f0*/  @!P0 SYNCS.PHASECHK.TRANS64 P0, [R6+URZ], R5 ;  /* 0x00000005060085a7 */ /* 0x000e64000800007f */
[----:B-1----:R-:W-:Y:S05]  /*7900*/  @!P0 BRA `(.L_x_152) ;  /* 0xfffffffc00f08947 */ /* 0x002fea000383ffff */
[----:B------:R-:W-:Y:S05]  /*7910*/  BRA `(.L_x_193) ;  /* 0xffffffec00d47947 */ /* 0x000fea000383ffff */
.L_x_153:
[----:B0-----:R0:W1:Y:S02]  /*7920*/  SYNCS.PHASECHK.TRANS64.TRYWAIT P0, [R9+URZ], R4 ;  /* 0x00000004090075a7 */ /* 0x001064000800017f */
[----:B-1----:R-:W-:Y:S05]  /*7930*/  @!P0 NANOSLEEP.SYNCS 0x989680 ;  /* 0x009896800000895d */ /* 0x002fea0003900000 */
[----:B------:R-:W1:Y:S02]  /*7940*/  @!P0 SYNCS.PHASECHK.TRANS64 P0, [R9+URZ], R4 ;  /* 0x00000004090085a7 */ /* 0x000e64000800007f */
[----:B-1----:R-:W-:Y:S05]  /*7950*/  @!P0 BRA `(.L_x_153) ;  /* 0xfffffffc00f08947 */ /* 0x002fea000383ffff */
[----:B------:R-:W-:Y:S05]  /*7960*/  BRA `(.L_x_194) ;  /* 0xffffffec00e47947 */ /* 0x000fea000383ffff */
.L_x_154:
[----:B0-----:R0:W1:Y:S02]  /*7970*/  SYNCS.PHASECHK.TRANS64.TRYWAIT P0, [R6+URZ], R5 ;  /* 0x00000005060075a7 */ /* 0x001064000800017f */
[----:B-1----:R-:W-:Y:S05]  /*7980*/  @!P0 NANOSLEEP.SYNCS 0x989680 ;  /* 0x009896800000895d */ /* 0x002fea0003900000 */
[----:B------:R-:W1:Y:S02]  /*7990*/  @!P0 SYNCS.PHASECHK.TRANS64 P0, [R6+URZ], R5 ;  /* 0x00000005060085a7 */ /* 0x000e64000800007f */
[----:B-1----:R-:W-:Y:S05]  /*79a0*/  @!P0 BRA `(.L_x_154) ;  /* 0xfffffffc00f08947 */ /* 0x002fea000383ffff */
[----:B------:R-:W-:Y:S05]  /*79b0*/  BRA `(.L_x_195) ;  /* 0xffffffec00f47947 */ /* 0x000fea000383ffff */
.L_x_155:
[----:B0-----:R0:W1:Y:S02]  /*79c0*/  SYNCS.PHASECHK.TRANS64.TRYWAIT P0, [R9+URZ], R4 ;  /* 0x00000004090075a7 */ /* 0x001064000800017f */
[----:B-1----:R-:W-:Y:S05]  /*79d0*/  @!P0 NANOSLEEP.SYNCS 0x989680 ;  /* 0x009896800000895d */ /* 0x002fea0003900000 */
[----:B------:R-:W1:Y:S02]  /*79e0*/  @!P0 SYNCS.PHASECHK.TRANS64 P0, [R9+URZ], R4 ;  /* 0x00000004090085a7 */ /* 0x000e64000800007f */
[----:B-1----:R-:W-:Y:S05]  /*79f0*/  @!P0 BRA `(.L_x_155) ;  /* 0xfffffffc00f08947 */ /* 0x002fea000383ffff */
[----:B------:R-:W-:Y:S05]  /*7a00*/  BRA `(.L_x_196) ;  /* 0xfffffff000047947 */ /* 0x000fea000383ffff */
.L_x_156:
[----:B0-----:R0:W1:Y:S02]  /*7a10*/  SYNCS.PHASECHK.TRANS64.TRYWAIT P0, [R6+URZ], R5 ;  /* 0x00000005060075a7 */ /* 0x001064000800017f */
[----:B-1----:R-:W-:Y:S05]  /*7a20*/  @!P0 NANOSLEEP.SYNCS 0x989680 ;  /* 0x009896800000895d */ /* 0x002fea0003900000 */
[----:B------:R-:W1:Y:S02]  /*7a30*/  @!P0 SYNCS.PHASECHK.TRANS64 P0, [R6+URZ], R5 ;  /* 0x00000005060085a7 */ /* 0x000e64000800007f */
[----:B-1----:R-:W-:Y:S05]  /*7a40*/  @!P0 BRA `(.L_x_156) ;  /* 0xfffffffc00f08947 */ /* 0x002fea000383ffff */
[----:B------:R-:W-:Y:S05]  /*7a50*/  BRA `(.L_x_197) ;  /* 0xfffffff000147947 */ /* 0x000fea000383ffff */
.L_x_157:
[----:B0-----:R0:W1:Y:S02]  /*7a60*/  SYNCS.PHASECHK.TRANS64.TRYWAIT P0, [R9+URZ], R4 ;  /* 0x00000004090075a7 */ /* 0x001064000800017f */
[----:B-1----:R-:W-:Y:S05]  /*7a70*/  @!P0 NANOSLEEP.SYNCS 0x989680 ;  /* 0x009896800000895d */ /* 0x002fea0003900000 */
[----:B------:R-:W1:Y:S02]  /*7a80*/  @!P0 SYNCS.PHASECHK.TRANS64 P0, [R9+URZ], R4 ;  /* 0x00000004090085a7 */ /* 0x000e64000800007f */
[----:B-1----:R-:W-:Y:S05]  /*7a90*/  @!P0 BRA `(.L_x_157) ;  /* 0xfffffffc00f08947 */ /* 0x002fea000383ffff */
[----:B------:R-:W-:Y:S05]  /*7aa0*/  BRA `(.L_x_198) ;  /* 0xfffffff000247947 */ /* 0x000fea000383ffff */
.L_x_158:
[----:B0-----:R0:W1:Y:S02]  /*7ab0*/  SYNCS.PHASECHK.TRANS64.TRYWAIT P0, [R6+URZ], R5 ;  /* 0x00000005060075a7 */ /* 0x001064000800017f */
[----:B-1----:R-:W-:Y:S05]  /*7ac0*/  @!P0 NANOSLEEP.SYNCS 0x989680 ;  /* 0x009896800000895d */ /* 0x002fea0003900000 */
[----:B------:R-:W1:Y:S02]  /*7ad0*/  @!P0 SYNCS.PHASECHK.TRANS64 P0, [R6+URZ], R5 ;  /* 0x00000005060085a7 */ /* 0x000e64000800007f */
[----:B-1----:R-:W-:Y:S05]  /*7ae0*/  @!P0 BRA `(.L_x_158) ;  /* 0xfffffffc00f08947 */ /* 0x002fea000383ffff */
[----:B------:R-:W-:Y:S05]  /*7af0*/  BRA `(.L_x_199) ;  /* 0xfffffff000347947 */ /* 0x000fea000383ffff */
.L_x_159:
[----:B0-----:R0:W1:Y:S02]  /*7b00*/  SYNCS.PHASECHK.TRANS64.TRYWAIT P0, [R9+URZ], R4 ;  /* 0x00000004090075a7 */ /* 0x001064000800017f */
[----:B-1----:R-:W-:Y:S05]  /*7b10*/  @!P0 NANOSLEEP.SYNCS 0x989680 ;  /* 0x009896800000895d */ /* 0x002fea0003900000 */
[----:B------:R-:W1:Y:S02]  /*7b20*/  @!P0 SYNCS.PHASECHK.TRANS64 P0, [R9+URZ], R4 ;  /* 0x00000004090085a7 */ /* 0x000e64000800007f */
[----:B-1----:R-:W-:Y:S05]  /*7b30*/  @!P0 BRA `(.L_x_159) ;  /* 0xfffffffc00f08947 */ /* 0x002fea000383ffff */
[----:B------:R-:W-:Y:S05]  /*7b40*/  BRA `(.L_x_200) ;  /* 0xfffffff000447947 */ /* 0x000fea000383ffff */
.L_x_160:
[----:B0-----:R0:W1:Y:S02]  /*7b50*/  SYNCS.PHASECHK.TRANS64.TRYWAIT P0, [R6+URZ], R5 ;  /* 0x00000005060075a7 */ /* 0x001064000800017f */
[----:B-1----:R-:W-:Y:S05]  /*7b60*/  @!P0 NANOSLEEP.SYNCS 0x989680 ;  /* 0x009896800000895d */ /* 0x002fea0003900000 */
[----:B------:R-:W1:Y:S02]  /*7b70*/  @!P0 SYNCS.PHASECHK.TRANS64 P0, [R6+URZ], R5 ;  /* 0x00000005060085a7 */ /* 0x000e64000800007f */
[----:B-1----:R-:W-:Y:S05]  /*7b80*/  @!P0 BRA `(.L_x_160) ;  /* 0xfffffffc00f08947 */ /* 0x002fea000383ffff */
[----:B------:R-:W-:Y:S05]  /*7b90*/  BRA `(.L_x_201) ;  /* 0xfffffff000547947 */ /* 0x000fea000383ffff */
.L_x_161:
[----:B0-----:R0:W1:Y:S02]  /*7ba0*/  SYNCS.PHASECHK.TRANS64.TRYWAIT P0, [R9+URZ], R4 ;  /* 0x00000004090075a7 */ /* 0x001064000800017f */
[----:B-1----:R-:W-:Y:S05]  /*7bb0*/  @!P0 NANOSLEEP.SYNCS 0x989680 ;  /* 0x009896800000895d */ /* 0x002fea0003900000 */
[----:B------:R-:W1:Y:S02]  /*7bc0*/  @!P0 SYNCS.PHASECHK.TRANS64 P0, [R9+URZ], R4 ;  /* 0x00000004090085a7 */ /* 0x000e64000800007f */
[----:B-1----:R-:W-:Y:S05]  /*7bd0*/  @!P0 BRA `(.L_x_161) ;  /* 0xfffffffc00f08947 */ /* 0x002fea000383ffff */
[----:B------:R-:W-:Y:S05]  /*7be0*/  BRA `(.L_x_202) ;  /* 0xfffffff000647947 */ /* 0x000fea000383ffff */
.L_x_162:
[----:B0-----:R0:W1:Y:S02]  /*7bf0*/  SYNCS.PHASECHK.TRANS64.TRYWAIT P0, [R6+URZ], R5 ;  /* 0x00000005060075a7 */ /* 0x001064000800017f */
[----:B-1----:R-:W-:Y:S05]  /*7c00*/  @!P0 NANOSLEEP.SYNCS 0x989680 ;  /* 0x009896800000895d */ /* 0x002fea0003900000 */
[----:B------:R-:W1:Y:S02]  /*7c10*/  @!P0 SYNCS.PHASECHK.TRANS64 P0, [R6+URZ], R5 ;  /* 0x00000005060085a7 */ /* 0x000e64000800007f */
[----:B-1----:R-:W-:Y:S05]  /*7c20*/  @!P0 BRA `(.L_x_162) ;  /* 0xfffffffc00f08947 */ /* 0x002fea000383ffff */
[----:B------:R-:W-:Y:S05]  /*7c30*/  BRA `(.L_x_203) ;  /* 0xfffffff000747947 */ /* 0x000fea000383ffff */
.L_x_163:
[----:B0-----:R0:W1:Y:S02]  /*7c40*/  SYNCS.PHASECHK.TRANS64.TRYWAIT P0, [R9+URZ], R4 ;  /* 0x00000004090075a7 */ /* 0x001064000800017f */
[----:B-1----:R-:W-:Y:S05]  /*7c50*/  @!P0 NANOSLEEP.SYNCS 0x989680 ;  /* 0x009896800000895d */ /* 0x002fea0003900000 */
[----:B------:R-:W1:Y:S02]  /*7c60*/  @!P0 SYNCS.PHASECHK.TRANS64 P0, [R9+URZ], R4 ;  /* 0x00000004090085a7 */ /* 0x000e64000800007f */
[----:B-1----:R-:W-:Y:S05]  /*7c70*/  @!P0 BRA `(.L_x_163) ;  /* 0xfffffffc00f08947 */ /* 0x002fea000383ffff */
[----:B------:R-:W-:Y:S05]  /*7c80*/  BRA `(.L_x_204) ;  /* 0xfffffff000847947 */ /* 0x000fea000383ffff */
.L_x_164:
[----:B0-----:R0:W1:Y:S02]  /*7c90*/  SYNCS.PHASECHK.TRANS64.TRYWAIT P0, [R6+URZ], R5 ;  /* 0x00000005060075a7 */ /* 0x001064000800017f */
[----:B-1----:R-:W-:Y:S05]  /*7ca0*/  @!P0 NANOSLEEP.SYNCS 0x989680 ;  /* 0x009896800000895d */ /* 0x002fea0003900000 */
[----:B------:R-:W1:Y:S02]  /*7cb0*/  @!P0 SYNCS.PHASECHK.TRANS64 P0, [R6+URZ], R5 ;  /* 0x00000005060085a7 */ /* 0x000e64000800007f */
[----:B-1----:R-:W-:Y:S05]  /*7cc0*/  @!P0 BRA `(.L_x_164) ;  /* 0xfffffffc00f08947 */ /* 0x002fea000383ffff */
[----:B------:R-:W-:Y:S05]  /*7cd0*/  BRA `(.L_x_205) ;  /* 0xfffffff000947947 */ /* 0x000fea000383ffff */
.L_x_165:
[----:B0-----:R0:W1:Y:S02]  /*7ce0*/  SYNCS.PHASECHK.TRANS64.TRYWAIT P0, [R9+URZ], R4 ;  /* 0x00000004090075a7 */ /* 0x001064000800017f */
[----:B-1----:R-:W-:Y:S05]  /*7cf0*/  @!P0 NANOSLEEP.SYNCS 0x989680 ;  /* 0x009896800000895d */ /* 0x002fea0003900000 */
[----:B------:R-:W1:Y:S02]  /*7d00*/  @!P0 SYNCS.PHASECHK.TRANS64 P0, [R9+URZ], R4 ;  /* 0x00000004090085a7 */ /* 0x000e64000800007f */
[----:B-1----:R-:W-:Y:S05]  /*7d10*/  @!P0 BRA `(.L_x_165) ;  /* 0xfffffffc00f08947 */ /* 0x002fea000383ffff */
[----:B------:R-:W-:Y:S05]  /*7d20*/  BRA `(.L_x_206) ;  /* 0xfffffff000a47947 */ /* 0x000fea000383ffff */
.L_x_166:
[----:B0-----:R0:W1:Y:S02]  /*7d30*/  SYNCS.PHASECHK.TRANS64.TRYWAIT P0, [R6+URZ], R5 ;  /* 0x00000005060075a7 */ /* 0x001064000800017f */
[----:B-1----:R-:W-:Y:S05]  /*7d40*/  @!P0 NANOSLEEP.SYNCS 0x989680 ;  /* 0x009896800000895d */ /* 0x002fea0003900000 */
[----:B------:R-:W1:Y:S02]  /*7d50*/  @!P0 SYNCS.PHASECHK.TRANS64 P0, [R6+URZ], R5 ;  /* 0x00000005060085a7 */ /* 0x000e64000800007f */
[----:B-1----:R-:W-:Y:S05]  /*7d60*/  @!P0 BRA `(.L_x_166) ;  /* 0xfffffffc00f08947 */ /* 0x002fea000383ffff */
[----:B------:R-:W-:Y:S05]  /*7d70*/  BRA `(.L_x_207) ;  /* 0xfffffff000b47947 */ /* 0x000fea000383ffff */
.L_x_167:
[----:B0-----:R0:W1:Y:S02]  /*7d80*/  SYNCS.PHASECHK.TRANS64.TRYWAIT P0, [R9+URZ], R4 ;  /* 0x00000004090075a7 */ /* 0x001064000800017f */
[----:B-1----:R-:W-:Y:S05]  /*7d90*/  @!P0 NANOSLEEP.SYNCS 0x989680 ;  /* 0x009896800000895d */ /* 0x002fea0003900000 */
[----:B------:R-:W1:Y:S02]  /*7da0*/  @!P0 SYNCS.PHASECHK.TRANS64 P0, [R9+URZ], R4 ;  /* 0x00000004090085a7 */ /* 0x000e64000800007f */
[----:B-1----:R-:W-:Y:S05]  /*7db0*/  @!P0 BRA `(.L_x_167) ;  /* 0xfffffffc00f08947 */ /* 0x002fea000383ffff */
[----:B------:R-:W-:Y:S05]  /*7dc0*/  BRA `(.L_x_208) ;  /* 0xfffffff000c47947 */ /* 0x000fea000383ffff */
.L_x_168:
[----:B-1----:R1:W2:Y:S02]  /*7dd0*/  SYNCS.PHASECHK.TRANS64.TRYWAIT P0, [R6+URZ], R5 ;  /* 0x00000005060075a7 */ /* 0x0022a4000800017f */
[----:B--2---:R-:W-:Y:S05]  /*7de0*/  @!P0 NANOSLEEP.SYNCS 0x989680 ;  /* 0x009896800000895d */ /* 0x004fea0003900000 */
[----:B------:R-:W2:Y:S02]  /*7df0*/  @!P0 SYNCS.PHASECHK.TRANS64 P0, [R6+URZ], R5 ;  /* 0x00000005060085a7 */ /* 0x000ea4000800007f */
[----:B--2---:R-:W-:Y:S05]  /*7e00*/  @!P0 BRA `(.L_x_168) ;  /* 0xfffffffc00f08947 */ /* 0x004fea000383ffff */
[----:B------:R-:W-:Y:S05]  /*7e10*/  BRA `(.L_x_209) ;  /* 0xfffffff000cc7947 */ /* 0x000fea000383ffff */
.L_x_210:
[----:B------:R-:W-:-:S00]  /*7e20*/  BRA `(.L_x_210) ;  /* 0xfffffffc00fc7947 */ /* 0x000fc0000383ffff */
[----:B------:R-:W-:-:S00]  /*7e30*/  NOP ;  /* 0x0000000000007918 */ /* 0x000fc00000000000 */
        /* <DEDUP_REMOVED lines=12> */
.L_x_211:


//--------------------- .nv.global.init           --------------------------
	.section	.nv.global.init,"aw",@progbits
.nv.global.init:
	.type		$str$22,@object
	.size		$str$22,($str$23 - $str$22)
$str$22:
        /*0000*/ 	.byte	0x6b, 0x5f, 0x74, 0x69, 0x6c, 0x65, 0x5f, 0x63, 0x6f, 0x75, 0x6e, 0x74, 0x20, 0x3e, 0x3d, 0x20
        /*0010*/ 	.byte	0x31, 0x00
	.type		$str$23,@object
	.size		$str$23,(__unnamed_1 - $str$23)
$str$23:
        /*0012*/ 	.byte	0x2f, 0x74, 0x6d, 0x70, 0x2f, 0x63, 0x75, 0x74, 0x6c, 0x61, 0x73, 0x73, 0x5f, 0x73, 0x77, 0x65
        /*0022*/ 	.byte	0x65, 0x70, 0x5f, 0x73, 0x72, 0x63, 0x2f, 0x69, 0x6e, 0x63, 0x6c, 0x75, 0x64, 0x65, 0x2f, 0x63
        /*0032*/ 	.byte	0x75, 0x74, 0x6c, 0x61, 0x73, 0x73, 0x2f, 0x67, 0x65, 0x6d, 0x6d, 0x2f, 0x63, 0x6f, 0x6c, 0x6c
        /*0042*/ 	.byte	0x65, 0x63, 0x74, 0x69, 0x76, 0x65, 0x2f, 0x73, 0x6d, 0x39, 0x30, 0x5f, 0x6d, 0x6d, 0x61, 0x5f
        /*0052*/ 	.byte	0x74, 0x6d, 0x61, 0x5f, 0x67, 0x6d, 0x6d, 0x61, 0x5f, 0x73, 0x73, 0x5f, 0x77, 0x61, 0x72, 0x70
        /*0062*/ 	.byte	0x73, 0x70, 0x65, 0x63, 0x69, 0x61, 0x6c, 0x69, 0x7a, 0x65, 0x64, 0x2e, 0x68, 0x70, 0x70, 0x00
	.type		__unnamed_1,@object
	.size		__unnamed_1,(.L_0 - __unnamed_1)
__unnamed_1:
        /*0072*/ 	.byte	0x76, 0x6f, 0x69, 0x64, 0x20, 0x63, 0x75, 0x74, 0x6c, 0x61, 0x73, 0x73, 0x3a, 0x3a, 0x67, 0x65
        /* <DEDUP_REMOVED lines=171> */
        /*0b32*/ 	.byte	0x65, 0x3a, 0x3a, 0x69, 0x64, 0x65, 0x6e, 0x74, 0x69, 0x74, 0x79, 0x5d, 0x00
.L_0:


//--------------------- .nv.shared._ZN7cutlass13device_kernelINS_4gemm6kernel13GemmUniversalIN4cute5tupleIJiiiiEEENS1_10collective13CollectiveMmaINS1_34MainloopSm90TmaGmmaWarpSpecializedILi34ENS5_IJNS4_1CILi1EEESB_SB_EEENS1_35KernelTmaWarpSpecializedCooperativeEEENS5_IJNSA_ILi128EEENSA_ILi80EEENSA_ILi32EEEEEEaNS5_IJlSB_lEEEaSJ_NS4_8TiledMMAINS4_8MMA_AtomIJNS4_4SM904GMMA26MMA_64x16x32_S32S8S8_SS_TNEEEENS4_6LayoutINS5_IJNSA_ILi2EEESB_SB_EEENS5_IJSB_NSA_ILi0EEEST_EEEEENS5_IJNS4_10UnderscoreESW_SW_EEEEENS4_13SM90_TMA_LOADENS4_14ComposedLayoutINS4_7SwizzleILi1ELi4ELi3EEENS4_18smem_ptr_flag_bitsILi8EEENSQ_INS5_IJNSA_ILi8EEESH_EEENS5_IJSH_SB_EEEEEEEvNS4_8identityESZ_S19_vS1A_EENS_8epilogue10collective6detail29Sm90TmaWarpSpecializedAdapterINS1D_15DefaultEpilogueIaSJ_SJ_NS1C_6thread17LinearCombinationIaLi1EiiLNS1H_9ScaleType4KindE0ELNS_15FloatRoundStyleE2EaEENS1_15EpilogueDefaultEEEEEvvEEEEvNT_6ParamsE --------------------------
	.section	.nv.shared._ZN7cutlass13device_kernelINS_4gemm6kernel13GemmUniversalIN4cute5tupleIJiiiiEEENS1_10collective13CollectiveMmaINS1_34MainloopSm90TmaGmmaWarpSpecializedILi34ENS5_IJNS4_1CILi1EEESB_SB_EEENS1_35KernelTmaWarpSpecializedCooperativeEEENS5_IJNSA_ILi128EEENSA_ILi80EEENSA_ILi32EEEEEEaNS5_IJlSB_lEEEaSJ_NS4_8TiledMMAINS4_8MMA_AtomIJNS4_4SM904GMMA26MMA_64x16x32_S32S8S8_SS_TNEEEENS4_6LayoutINS5_IJNSA_ILi2EEESB_SB_EEENS5_IJSB_NSA_ILi0EEEST_EEEEENS5_IJNS4_10UnderscoreESW_SW_EEEEENS4_13SM90_TMA_LOADENS4_14ComposedLayoutINS4_7SwizzleILi1ELi4ELi3EEENS4_18smem_ptr_flag_bitsILi8EEENSQ_INS5_IJNSA_ILi8EEESH_EEENS5_IJSH_SB_EEEEEEEvNS4_8identityESZ_S19_vS1A_EENS_8epilogue10collective6detail29Sm90TmaWarpSpecializedAdapterINS1D_15DefaultEpilogueIaSJ_SJ_NS1C_6thread17LinearCombinationIaLi1EiiLNS1H_9ScaleType4KindE0ELNS_15FloatRoundStyleE2EaEENS1_15EpilogueDefaultEEEEEvvEEEEvNT_6ParamsE,"aw",@nobits
	.sectionflags	@""
	.align	16
	.zero		1024


//--------------------- .nv.shared.reserved.0     --------------------------
	.section	.nv.shared.reserved.0,"aw",@nobits
	.weak		__nv_reservedSMEM_offset_0_alias
	.size		__nv_reservedSMEM_offset_0_alias, 0, 0
	.other		__nv_reservedSMEM_offset_0_alias,@"STO_CUDA_RESERVED_SHARED STV_DEFAULT"
__nv_reservedSMEM_offset_0_alias:
	.zero		0


//--------------------- .nv.global                --------------------------
	.section	.nv.global,"aw",@nobits
.nv.global:
	.type		_ZN40_INTERNAL_465512f6_4_k_cu_ad12b335_163604cute1_E,@object
	.size		_ZN40_INTERNAL_465512f6_4_k_cu_ad12b335_163604cute1_E,(_ZN40_INTERNAL_465512f6_4_k_cu_ad12b335_163604cuda3std3__45__cpo6cbeginE - _ZN40_INTERNAL_465512f6_4_k_cu_ad12b335_163604cute1_E)
_ZN40_INTERNAL_465512f6_4_k_cu_ad12b335_163604cute1_E:
	.zero		1
	.type		_ZN40_INTERNAL_465512f6_4_k_cu_ad12b335_163604cuda3std3__45__cpo6cbeginE,@object
	.size		_ZN40_INTERNAL_465512f6_4_k_cu_ad12b335_163604cuda3std3__45__cpo6cbeginE,(_ZN40_INTERNAL_465512f6_4_k_cu_ad12b335_163604cuda3std3__48in_placeE - _ZN40_INTERNAL_465512f6_4_k_cu_ad12b335_163604cuda3std3__45__cpo6cbeginE)
_ZN40_INTERNAL_465512f6_4_k_cu_ad12b335_163604cuda3std3__45__cpo6cbeginE:
	.zero		1
	.type		_ZN40_INTERNAL_465512f6_4_k_cu_ad12b335_163604cuda3std3__48in_placeE,@object
	.size		_ZN40_INTERNAL_465512f6_4_k_cu_ad12b335_163604cuda3std3__48in_placeE,(_ZN40_INTERNAL_465512f6_4_k_cu_ad12b335_163604cuda3std6ranges3__45__cpo9iter_moveE - _ZN40_INTERNAL_465512f6_4_k_cu_ad12b335_163604cuda3std3__48in_placeE)
_ZN40_INTERNAL_465512f6_4_k_cu_ad12b335_163604cuda3std3__48in_placeE:
	.zero		1
	.type		_ZN40_INTERNAL_465512f6_4_k_cu_ad12b335_163604cuda3std6ranges3__45__cpo9iter_moveE,@object
	.size		_ZN40_INTERNAL_465512f6_4_k_cu_ad12b335_163604cuda3std6ranges3__45__cpo9iter_moveE,(_ZN40_INTERNAL_465512f6_4_k_cu_ad12b335_163604cuda3std3__45__cpo5beginE - _ZN40_INTERNAL_465512f6_4_k_cu_ad12b335_163604cuda3std6ranges3__45__cpo9iter_moveE)
_ZN40_INTERNAL_465512f6_4_k_cu_ad12b335_163604cuda3std6ranges3__45__cpo9iter_moveE:
	.zero		1
	.type		_ZN40_INTERNAL_465512f6_4_k_cu_ad12b335_163604cuda3std3__45__cpo5beginE,@object
	.size		_ZN40_INTERNAL_465512f6_4_k_cu_ad12b335_163604cuda3std3__45__cpo5beginE,(_ZN40_INTERNAL_465512f6_4_k_cu_ad12b335_163604cuda3std3__442_GLOBAL__N__465512f6_4_k_cu_ad12b335_163606ignoreE - _ZN40_INTERNAL_465512f6_4_k_cu_ad12b335_163604cuda3std3__45__cpo5beginE)
_ZN40_INTERNAL_465512f6_4_k_cu_ad12b335_163604cuda3std3__45__cpo5beginE:
	.zero		1
	.type		_ZN40_INTERNAL_465512f6_4_k_cu_ad12b335_163604cuda3std3__442_GLOBAL__N__465512f6_4_k_cu_ad12b335_163606ignoreE,@object
	.size		_ZN40_INTERNAL_465512f6_4_k_cu_ad12b335_163604cuda3std3__442_GLOBAL__N__465512f6_4_k_cu_ad12b335_163606ignoreE,(_ZN40_INTERNAL_465512f6_4_k_cu_ad12b335_163604cute7productE - _ZN40_INTERNAL_465512f6_4_k_cu_ad12b335_163604cuda3std3__442_GLOBAL__N__465512f6_4_k_cu_ad12b335_163606ignoreE)
_ZN40_INTERNAL_465512f6_4_k_cu_ad12b335_163604cuda3std3__442_GLOBAL__N__465512f6_4_k_cu_ad12b335_163606ignoreE:
	.zero		1
	.type		_ZN40_INTERNAL_465512f6_4_k_cu_ad12b335_163604cute7productE,@object
	.size		_ZN40_INTERNAL_465512f6_4_k_cu_ad12b335_163604cute7productE,(_ZN40_INTERNAL_465512f6_4_k_cu_ad12b335_163604cuda3std3__45__cpo3endE - _ZN40_INTERNAL_465512f6_4_k_cu_ad12b335_163604cute7productE)
_ZN40_INTERNAL_465512f6_4_k_cu_ad12b335_163604cute7productE:
	.zero		1
	.type		_ZN40_INTERNAL_465512f6_4_k_cu_ad12b335_163604cuda3std3__45__cpo3endE,@object
	.size		_ZN40_INTERNAL_465512f6_4_k_cu_ad12b335_163604cuda3std3__45__cpo3endE,(_ZN40_INTERNAL_465512f6_4_k_cu_ad12b335_163604cuda3std3__419piecewise_constructE - _ZN40_INTERNAL_465512f6_4_k_cu_ad12b335_163604cuda3std3__45__cpo3endE)
_ZN40_INTERNAL_465512f6_4_k_cu_ad12b335_163604cuda3std3__45__cpo3endE:
	.zero		1
	.type		_ZN40_INTERNAL_465512f6_4_k_cu_ad12b335_163604cuda3std3__419piecewise_constructE,@object
	.size		_ZN40_INTERNAL_465512f6_4_k_cu_ad12b335_163604cuda3std3__419piecewise_constructE,(_ZN40_INTERNAL_465512f6_4_k_cu_ad12b335_163604cuda3std3__45__cpo4cendE - _ZN40_INTERNAL_465512f6_4_k_cu_ad12b335_163604cuda3std3__419piecewise_constructE)
_ZN40_INTERNAL_465512f6_4_k_cu_ad12b335_163604cuda3std3__419piecewise_constructE:
	.zero		1
	.type		_ZN40_INTERNAL_465512f6_4_k_cu_ad12b335_163604cuda3std3__45__cpo4cendE,@object
	.size		_ZN40_INTERNAL_465512f6_4_k_cu_ad12b335_163604cuda3std3__45__cpo4cendE,(_ZN40_INTERNAL_465512f6_4_k_cu_ad12b335_163604cuda3std6ranges3__45__cpo4swapE - _ZN40_INTERNAL_465512f6_4_k_cu_ad12b335_163604cuda3std3__45__cpo4cendE)
_ZN40_INTERNAL_465512f6_4_k_cu_ad12b335_163604cuda3std3__45__cpo4cendE:
	.zero		1
	.type		_ZN40_INTERNAL_465512f6_4_k_cu_ad12b335_163604cuda3std6ranges3__45__cpo4swapE,@object
	.size		_ZN40_INTERNAL_465512f6_4_k_cu_ad12b335_163604cuda3std6ranges3__45__cpo4swapE,(.L_8 - _ZN40_INTERNAL_465512f6_4_k_cu_ad12b335_163604cuda3std6ranges3__45__cpo4swapE)
_ZN40_INTERNAL_465512f6_4_k_cu_ad12b335_163604cuda3std6ranges3__45__cpo4swapE:
	.zero		1
.L_8:


//--------------------- .nv.constant0._ZN7cutlass13device_kernelINS_4gemm6kernel13GemmUniversalIN4cute5tupleIJiiiiEEENS1_10collective13CollectiveMmaINS1_34MainloopSm90TmaGmmaWarpSpecializedILi34ENS5_IJNS4_1CILi1EEESB_SB_EEENS1_35KernelTmaWarpSpecializedCooperativeEEENS5_IJNSA_ILi128EEENSA_ILi80EEENSA_ILi32EEEEEEaNS5_IJlSB_lEEEaSJ_NS4_8TiledMMAINS4_8MMA_AtomIJNS4_4SM904GMMA26MMA_64x16x32_S32S8S8_SS_TNEEEENS4_6LayoutINS5_IJNSA_ILi2EEESB_SB_EEENS5_IJSB_NSA_ILi0EEEST_EEEEENS5_IJNS4_10UnderscoreESW_SW_EEEEENS4_13SM90_TMA_LOADENS4_14ComposedLayoutINS4_7SwizzleILi1ELi4ELi3EEENS4_18smem_ptr_flag_bitsILi8EEENSQ_INS5_IJNSA_ILi8EEESH_EEENS5_IJSH_SB_EEEEEEEvNS4_8identityESZ_S19_vS1A_EENS_8epilogue10collective6detail29Sm90TmaWarpSpecializedAdapterINS1D_15DefaultEpilogueIaSJ_SJ_NS1C_6thread17LinearCombinationIaLi1EiiLNS1H_9ScaleType4KindE0ELNS_15FloatRoundStyleE2EaEENS1_15EpilogueDefaultEEEEEvvEEEEvNT_6ParamsE --------------------------
	.section	.nv.constant0._ZN7cutlass13device_kernelINS_4gemm6kernel13GemmUniversalIN4cute5tupleIJiiiiEEENS1_10collective13CollectiveMmaINS1_34MainloopSm90TmaGmmaWarpSpecializedILi34ENS5_IJNS4_1CILi1EEESB_SB_EEENS1_35KernelTmaWarpSpecializedCooperativeEEENS5_IJNSA_ILi128EEENSA_ILi80EEENSA_ILi32EEEEEEaNS5_IJlSB_lEEEaSJ_NS4_8TiledMMAINS4_8MMA_AtomIJNS4_4SM904GMMA26MMA_64x16x32_S32S8S8_SS_TNEEEENS4_6LayoutINS5_IJNSA_ILi2EEESB_SB_EEENS5_IJSB_NSA_ILi0EEEST_EEEEENS5_IJNS4_10UnderscoreESW_SW_EEEEENS4_13SM90_TMA_LOADENS4_14ComposedLayoutINS4_7SwizzleILi1ELi4ELi3EEENS4_18smem_ptr_flag_bitsILi8EEENSQ_INS5_IJNSA_ILi8EEESH_EEENS5_IJSH_SB_EEEEEEEvNS4_8identityESZ_S19_vS1A_EENS_8epilogue10collective6detail29Sm90TmaWarpSpecializedAdapterINS1D_15DefaultEpilogueIaSJ_SJ_NS1C_6thread17LinearCombinationIaLi1EiiLNS1H_9ScaleType4KindE0ELNS_15FloatRoundStyleE2EaEENS1_15EpilogueDefaultEEEEEvvEEEEvNT_6ParamsE,"a",@progbits
	.sectionflags	@""
	.align	4
.nv.constant0._ZN7cutlass13device_kernelINS_4gemm6kernel13GemmUniversalIN4cute5tupleIJiiiiEEENS1_10collective13CollectiveMmaINS1_34MainloopSm90TmaGmmaWarpSpecializedILi34ENS5_IJNS4_1CILi1EEESB_SB_EEENS1_35KernelTmaWarpSpecializedCooperativeEEENS5_IJNSA_ILi128EEENSA_ILi80EEENSA_ILi32EEEEEEaNS5_IJlSB_lEEEaSJ_NS4_8TiledMMAINS4_8MMA_AtomIJNS4_4SM904GMMA26MMA_64x16x32_S32S8S8_SS_TNEEEENS4_6LayoutINS5_IJNSA_ILi2EEESB_SB_EEENS5_IJSB_NSA_ILi0EEEST_EEEEENS5_IJNS4_10UnderscoreESW_SW_EEEEENS4_13SM90_TMA_LOADENS4_14ComposedLayoutINS4_7SwizzleILi1ELi4ELi3EEENS4_18smem_ptr_flag_bitsILi8EEENSQ_INS5_IJNSA_ILi8EEESH_EEENS5_IJSH_SB_EEEEEEEvNS4_8identityESZ_S19_vS1A_EENS_8epilogue10collective6detail29Sm90TmaWarpSpecializedAdapterINS1D_15DefaultEpilogueIaSJ_SJ_NS1C_6thread17LinearCombinationIaLi1EiiLNS1H_9ScaleType4KindE0ELNS_15FloatRoundStyleE2EaEENS1_15EpilogueDefaultEEEEEvvEEEEvNT_6ParamsE:
	.zero		1664


//--------------------- SYMBOLS --------------------------

	.type		.nv.reservedSmem.offset0,@object
	.size		.nv.reservedSmem.offset0,0x4
	.type		__assertfail,@function
